// auto-generated by cutlass_sweep.gemm — config: {"arch": "sm_90", "cluster_m": 1, "cluster_n": 2, "dtype": "fp32", "dtype_b": "fp32", "layout": "nt", "stages": 0, "tile_k": 32, "tile_m": 64, "tile_n": 128}
#include "cutlass/cutlass.h"
#include "cutlass/gemm/collective/collective_builder.hpp"
#include "cutlass/gemm/device/gemm_universal_adapter.h"
#include "cutlass/gemm/kernel/gemm_universal.hpp"
#include "cutlass/epilogue/collective/collective_builder.hpp"

using ElemA = float;
using ElemB = float;
using ElemCD = float;
using Acc  = float;
using TileShape    = cute::Shape<cute::_64, cute::_128, cute::_32>;
using ClusterShape = cute::Shape<cute::_1, cute::_2, cute::_1>;

using CollectiveEpilogue = typename cutlass::epilogue::collective::CollectiveBuilder<
    cutlass::arch::Sm90, cutlass::arch::OpClassTensorOp,
    TileShape, ClusterShape,
    cutlass::epilogue::collective::EpilogueTileAuto,
    Acc, Acc,
    ElemCD, cutlass::layout::RowMajor, 128 / cutlass::sizeof_bits<ElemCD>::value,
    ElemCD, cutlass::layout::RowMajor, 128 / cutlass::sizeof_bits<ElemCD>::value,
    cutlass::epilogue::collective::EpilogueScheduleAuto
  >::CollectiveOp;

using CollectiveMainloop = typename cutlass::gemm::collective::CollectiveBuilder<
    cutlass::arch::Sm90, cutlass::arch::OpClassTensorOp,
    ElemA, cutlass::layout::RowMajor, 128 / cutlass::sizeof_bits<ElemA>::value,
    ElemB, cutlass::layout::ColumnMajor, 128 / cutlass::sizeof_bits<ElemB>::value,
    Acc,
    TileShape, ClusterShape,
    cutlass::gemm::collective::StageCountAutoCarveout<static_cast<int>(sizeof(typename CollectiveEpilogue::SharedStorage))>,
    cutlass::gemm::collective::KernelScheduleAuto
  >::CollectiveOp;

using GemmKernel = cutlass::gemm::kernel::GemmUniversal<
    cute::Shape<int,int,int,int>,
    CollectiveMainloop,
    CollectiveEpilogue
>;
using Gemm = cutlass::gemm::device::GemmUniversalAdapter<GemmKernel>;

// Force the device kernel symbol into the cubin without needing a host main.
auto* _anchor = &cutlass::device_kernel<GemmKernel>;


// ===== COMPILED SASS (sm_90a) =====

	.target	sm_90a

	.elftype	@"ET_EXEC"


//--------------------- .note.nv.tkinfo           --------------------------
	.section	.note.nv.tkinfo,"",@"SHT_NOTE"
	.sectionflags	@"SHF_NOTE_NV_TKINFO"
	.tkinfo
        /*0018*/ 	.word	0x00000002
        /*0030*/ 	.string	""
        /*0030*/ 	.string	"ptxas"
        /*0030*/ 	.string	"Cuda compilation tools, release 13.0, V13.0.88"
        /*0030*/ 	.string	"Build cuda_13.0.r13.0/compiler.36424714_0"
        /*0030*/ 	.string	"-arch sm_90a -m 64 "



//--------------------- .note.nv.cuinfo           --------------------------
	.section	.note.nv.cuinfo,"",@"SHT_NOTE"
	.sectionflags	@"SHF_NOTE_NV_CUINFO"
        /*0018*/ 	.short	0x0002
        /*001a*/ 	.short	0x005a
        /*001c*/ 	.short	0x0082
	.zero		2


//--------------------- .nv.info                  --------------------------
	.section	.nv.info,"",@"SHT_CUDA_INFO"
	.align	4


	//----- nvinfo : EIATTR_REGCOUNT
	.align		4
        /*0000*/ 	.byte	0x04, 0x2f
        /*0002*/ 	.short	(.L_15 - .L_14)
	.align		4
.L_14:
        /*0004*/ 	.word	index@(_ZN7cutlass13device_kernelINS_4gemm6kernel13GemmUniversalIN4cute5tupleIJiiiiEEENS1_10collective13CollectiveMmaINS1_34MainloopSm90TmaGmmaWarpSpecializedILi9ENS5_IJNS4_1CILi1EEENSA_ILi2EEESB_EEENS1_32KernelTmaWarpSpecializedPingpongEEENS5_IJNSA_ILi64EEENSA_ILi128EEENSA_ILi32EEEEEEfNS5_IJlSB_lEEEfSK_NS4_8TiledMMAINS4_8MMA_AtomIJNS4_4SM904GMMA30MMA_64x128x8_F32TF32TF32_SS_TNILNSO_7ScaleInE1ELSQ_1EEEEEENS4_6LayoutINS5_IJSB_SB_SB_EEENS5_IJNSA_ILi0EEESV_SV_EEEEENS5_IJNS4_10UnderscoreESY_SY_EEEEENS4_23SM90_TMA_LOAD_MULTICASTENS4_14ComposedLayoutINS4_7SwizzleILi3ELi4ELi3EEENS4_18smem_ptr_flag_bitsILi32EEENST_INS5_IJNSA_ILi8EEESI_EEENS5_IJSI_SB_EEEEEEEvNS4_8identityENS4_13SM90_TMA_LOADES1B_vS1C_EENS_8epilogue10collective6detail29Sm90TmaWarpSpecializedAdapterINS1G_15DefaultEpilogueIfSK_SK_NS1F_6thread17LinearCombinationIfLi1EffLNS1K_9ScaleType4KindE0ELNS_15FloatRoundStyleE2EfEENS1_15EpilogueDefaultEEEEEvvEEEEvNT_6ParamsE)
        /*0008*/ 	.word	0x000000a8


	//----- nvinfo : EIATTR_FRAME_SIZE
	.align		4
.L_15:
        /*000c*/ 	.byte	0x04, 0x11
        /*000e*/ 	.short	(.L_17 - .L_16)
	.align		4
.L_16:
        /*0010*/ 	.word	index@(_ZN7cutlass13device_kernelINS_4gemm6kernel13GemmUniversalIN4cute5tupleIJiiiiEEENS1_10collective13CollectiveMmaINS1_34MainloopSm90TmaGmmaWarpSpecializedILi9ENS5_IJNS4_1CILi1EEENSA_ILi2EEESB_EEENS1_32KernelTmaWarpSpecializedPingpongEEENS5_IJNSA_ILi64EEENSA_ILi128EEENSA_ILi32EEEEEEfNS5_IJlSB_lEEEfSK_NS4_8TiledMMAINS4_8MMA_AtomIJNS4_4SM904GMMA30MMA_64x128x8_F32TF32TF32_SS_TNILNSO_7ScaleInE1ELSQ_1EEEEEENS4_6LayoutINS5_IJSB_SB_SB_EEENS5_IJNSA_ILi0EEESV_SV_EEEEENS5_IJNS4_10UnderscoreESY_SY_EEEEENS4_23SM90_TMA_LOAD_MULTICASTENS4_14ComposedLayoutINS4_7SwizzleILi3ELi4ELi3EEENS4_18smem_ptr_flag_bitsILi32EEENST_INS5_IJNSA_ILi8EEESI_EEENS5_IJSI_SB_EEEEEEEvNS4_8identityENS4_13SM90_TMA_LOADES1B_vS1C_EENS_8epilogue10collective6detail29Sm90TmaWarpSpecializedAdapterINS1G_15DefaultEpilogueIfSK_SK_NS1F_6thread17LinearCombinationIfLi1EffLNS1K_9ScaleType4KindE0ELNS_15FloatRoundStyleE2EfEENS1_15EpilogueDefaultEEEEEvvEEEEvNT_6ParamsE)
        /*0014*/ 	.word	0x00000008


	//----- nvinfo : EIATTR_MIN_STACK_SIZE
	.align		4
.L_17:
        /*0018*/ 	.byte	0x04, 0x12
        /*001a*/ 	.short	(.L_19 - .L_18)
	.align		4
.L_18:
        /*001c*/ 	.word	index@(_ZN7cutlass13device_kernelINS_4gemm6kernel13GemmUniversalIN4cute5tupleIJiiiiEEENS1_10collective13CollectiveMmaINS1_34MainloopSm90TmaGmmaWarpSpecializedILi9ENS5_IJNS4_1CILi1EEENSA_ILi2EEESB_EEENS1_32KernelTmaWarpSpecializedPingpongEEENS5_IJNSA_ILi64EEENSA_ILi128EEENSA_ILi32EEEEEEfNS5_IJlSB_lEEEfSK_NS4_8TiledMMAINS4_8MMA_AtomIJNS4_4SM904GMMA30MMA_64x128x8_F32TF32TF32_SS_TNILNSO_7ScaleInE1ELSQ_1EEEEEENS4_6LayoutINS5_IJSB_SB_SB_EEENS5_IJNSA_ILi0EEESV_SV_EEEEENS5_IJNS4_10UnderscoreESY_SY_EEEEENS4_23SM90_TMA_LOAD_MULTICASTENS4_14ComposedLayoutINS4_7SwizzleILi3ELi4ELi3EEENS4_18smem_ptr_flag_bitsILi32EEENST_INS5_IJNSA_ILi8EEESI_EEENS5_IJSI_SB_EEEEEEEvNS4_8identityENS4_13SM90_TMA_LOADES1B_vS1C_EENS_8epilogue10collective6detail29Sm90TmaWarpSpecializedAdapterINS1G_15DefaultEpilogueIfSK_SK_NS1F_6thread17LinearCombinationIfLi1EffLNS1K_9ScaleType4KindE0ELNS_15FloatRoundStyleE2EfEENS1_15EpilogueDefaultEEEEEvvEEEEvNT_6ParamsE)
        /*0020*/ 	.word	0x00000008
.L_19:


//--------------------- .nv.compat                --------------------------
	.section	.nv.compat,"",@"SHT_CUDA_COMPAT_INFO"
	.align	4
        /*0000*/ 	.byte	0x02, 0x09, 0x01, 0x00, 0x02, 0x02, 0x04, 0x00, 0x02, 0x05, 0x05, 0x00, 0x03, 0x07, 0x01, 0x01
        /*0010*/ 	.byte	0x02, 0x03, 0x01, 0x00, 0x02, 0x06, 0x01, 0x00, 0x04, 0x0b, 0x08, 0x00, 0x00, 0x00, 0x00, 0x00
        /*0020*/ 	.byte	0x00, 0x00, 0x00, 0x00


//--------------------- .nv.info._ZN7cutlass13device_kernelINS_4gemm6kernel13GemmUniversalIN4cute5tupleIJiiiiEEENS1_10collective13CollectiveMmaINS1_34MainloopSm90TmaGmmaWarpSpecializedILi9ENS5_IJNS4_1CILi1EEENSA_ILi2EEESB_EEENS1_32KernelTmaWarpSpecializedPingpongEEENS5_IJNSA_ILi64EEENSA_ILi128EEENSA_ILi32EEEEEEfNS5_IJlSB_lEEEfSK_NS4_8TiledMMAINS4_8MMA_AtomIJNS4_4SM904GMMA30MMA_64x128x8_F32TF32TF32_SS_TNILNSO_7ScaleInE1ELSQ_1EEEEEENS4_6LayoutINS5_IJSB_SB_SB_EEENS5_IJNSA_ILi0EEESV_SV_EEEEENS5_IJNS4_10UnderscoreESY_SY_EEEEENS4_23SM90_TMA_LOAD_MULTICASTENS4_14ComposedLayoutINS4_7SwizzleILi3ELi4ELi3EEENS4_18smem_ptr_flag_bitsILi32EEENST_INS5_IJNSA_ILi8EEESI_EEENS5_IJSI_SB_EEEEEEEvNS4_8identityENS4_13SM90_TMA_LOADES1B_vS1C_EENS_8epilogue10collective6detail29Sm90TmaWarpSpecializedAdapterINS1G_15DefaultEpilogueIfSK_SK_NS1F_6thread17LinearCombinationIfLi1EffLNS1K_9ScaleType4KindE0ELNS_15FloatRoundStyleE2EfEENS1_15EpilogueDefaultEEEEEvvEEEEvNT_6ParamsE --------------------------
	.section	.nv.info._ZN7cutlass13device_kernelINS_4gemm6kernel13GemmUniversalIN4cute5tupleIJiiiiEEENS1_10collective13CollectiveMmaINS1_34MainloopSm90TmaGmmaWarpSpecializedILi9ENS5_IJNS4_1CILi1EEENSA_ILi2EEESB_EEENS1_32KernelTmaWarpSpecializedPingpongEEENS5_IJNSA_ILi64EEENSA_ILi128EEENSA_ILi32EEEEEEfNS5_IJlSB_lEEEfSK_NS4_8TiledMMAINS4_8MMA_AtomIJNS4_4SM904GMMA30MMA_64x128x8_F32TF32TF32_SS_TNILNSO_7ScaleInE1ELSQ_1EEEEEENS4_6LayoutINS5_IJSB_SB_SB_EEENS5_IJNSA_ILi0EEESV_SV_EEEEENS5_IJNS4_10UnderscoreESY_SY_EEEEENS4_23SM90_TMA_LOAD_MULTICASTENS4_14ComposedLayoutINS4_7SwizzleILi3ELi4ELi3EEENS4_18smem_ptr_flag_bitsILi32EEENST_INS5_IJNSA_ILi8EEESI_EEENS5_IJSI_SB_EEEEEEEvNS4_8identityENS4_13SM90_TMA_LOADES1B_vS1C_EENS_8epilogue10collective6detail29Sm90TmaWarpSpecializedAdapterINS1G_15DefaultEpilogueIfSK_SK_NS1F_6thread17LinearCombinationIfLi1EffLNS1K_9ScaleType4KindE0ELNS_15FloatRoundStyleE2EfEENS1_15EpilogueDefaultEEEEEvvEEEEvNT_6ParamsE,"",@"SHT_CUDA_INFO"
	.sectionflags	@""
	.align	4


	//----- nvinfo : EIATTR_CUDA_API_VERSION
	.align		4
        /*0000*/ 	.byte	0x04, 0x37
        /*0002*/ 	.short	(.L_21 - .L_20)
.L_20:
        /*0004*/ 	.word	0x00000082


	//----- nvinfo : EIATTR_KPARAM_INFO
	.align		4
.L_21:
        /*0008*/ 	.byte	0x04, 0x17
        /*000a*/ 	.short	(.L_23 - .L_22)
.L_22:
        /*000c*/ 	.word	0x00000000
        /*0010*/ 	.short	0x0000
        /*0012*/ 	.short	0x0070
        /*0014*/ 	.byte	0x00, 0xf0, 0x01, 0x10


	//----- nvinfo : EIATTR_SPARSE_MMA_MASK
	.align		4
.L_23:
        /*0018*/ 	.byte	0x03, 0x50
        /*001a*/ 	.short	0x0000


	//----- nvinfo : EIATTR_MAXREG_COUNT
	.align		4
        /*001c*/ 	.byte	0x03, 0x1b
        /*001e*/ 	.short	0x00a8


	//----- nvinfo : EIATTR_NUM_BARRIERS
	.align		4
        /*0020*/ 	.byte	0x02, 0x4c
        /*0022*/ 	.byte	0x01
	.zero		1


	//----- nvinfo : EIATTR_EXTERNS
	.align		4
        /*0024*/ 	.byte	0x04, 0x0f
        /*0026*/ 	.short	(.L_25 - .L_24)


	//   ....[0]....
	.align		4
.L_24:
        /*0028*/ 	.word	index@(__assertfail)


	//----- nvinfo : EIATTR_ANNOTATIONS
	.align		4
.L_25:
        /*002c*/ 	.byte	0x04, 0x55
        /*002e*/ 	.short	(.L_27 - .L_26)


	//   ....[0]....
.L_26:
        /*0030*/ 	.word	0x00000001
        /*0034*/ 	.byte	0x10, 0x0e, 0x00, 0x00, 0x01, 0x00, 0x00, 0x00, 0xc0, 0x14, 0x00, 0x00, 0x01, 0x00, 0x00, 0x00
        /*0044*/ 	.byte	0xa0, 0x57, 0x00, 0x00, 0x01, 0x00, 0x00, 0x00, 0xd0, 0x63, 0x00, 0x00


	//----- nvinfo : EIATTR_MERCURY_ISA_VERSION
	.align		4
.L_27:
        /*0050*/ 	.byte	0x03, 0x5f
        /*0052*/ 	.short	0x0101


	//----- nvinfo : EIATTR_INT_WARP_WIDE_INSTR_OFFSETS
	.align		4
        /*0054*/ 	.byte	0x04, 0x31
        /*0056*/ 	.short	(.L_29 - .L_28)


	//   ....[0]....
.L_28:
        /*0058*/ 	.word	0x000005d0


	//   ....[1]....
        /*005c*/ 	.word	0x00000610


	//   ....[2]....
        /*0060*/ 	.word	0x00000740


	//   ....[3]....
        /*0064*/ 	.word	0x00000750


	//   ....[4]....
        /*0068*/ 	.word	0x00000760


	//   ....[5]....
        /*006c*/ 	.word	0x00000770


	//   ....[6]....
        /*0070*/ 	.word	0x00000830


	//   ....[7]....
        /*0074*/ 	.word	0x00000870


	//   ....[8]....
        /*0078*/ 	.word	0x00002180


	//----- nvinfo : EIATTR_COOP_GROUP_MASK_REGIDS
	.align		4
.L_29:
        /*007c*/ 	.byte	0x04, 0x29
        /*007e*/ 	.short	(.L_31 - .L_30)


	//   ....[0]....
.L_30:
        /*0080*/ 	.word	0xffffffff


	//   ....[1]....
        /*0084*/ 	.word	0xffffffff


	//   ....[2]....
        /*0088*/ 	.word	0xffffffff


	//   ....[3]....
        /*008c*/ 	.word	0xffffffff


	//   ....[4]....
        /*0090*/ 	.word	0xffffffff


	//   ....[5]....
        /*0094*/ 	.word	0xffffffff


	//   ....[6]....
        /*0098*/ 	.word	0xffffffff


	//----- nvinfo : EIATTR_COOP_GROUP_INSTR_OFFSETS
	.align		4
.L_31:
        /*009c*/ 	.byte	0x04, 0x28
        /*009e*/ 	.short	(.L_33 - .L_32)


	//   ....[0]....
.L_32:
        /*00a0*/ 	.word	0x00000070


	//   ....[1]....
        /*00a4*/ 	.word	0x00000080


	//   ....[2]....
        /*00a8*/ 	.word	0x00000140


	//   ....[3]....
        /*00ac*/ 	.word	0x000003b0


	//   ....[4]....
        /*00b0*/ 	.word	0x000003f0


	//   ....[5]....
        /*00b4*/ 	.word	0x00000480


	//   ....[6]....
        /*00b8*/ 	.word	0x000009c0


	//----- nvinfo : EIATTR_REG_RECONFIG
	.align		4
.L_33:
        /*00bc*/ 	.byte	0x01, 0x54
	.zero		2


	//----- nvinfo : EIATTR_SYSCALL_OFFSETS
	.align		4
        /*00c0*/ 	.byte	0x04, 0x46
        /*00c2*/ 	.short	(.L_35 - .L_34)


	//   ....[0]....
.L_34:
        /*00c4*/ 	.word	0x00001930


	//----- nvinfo : EIATTR_MBARRIER_INSTR_OFFSETS
	.align		4
.L_35:
        /*00c8*/ 	.byte	0x04, 0x39
        /*00ca*/ 	.short	(.L_37 - .L_36)


	//   ....[0]....
.L_36:
        /*00cc*/ 	.word	0x00000270
        /*00d0*/ 	.word	0x000000ff
        /*00d4*/ 	.word	0x00000000
        /*00d8*/ 	.short	0x0100
        /*00da*/ 	.byte	0x08
	.zero		1


	//   ....[1]....
        /*00dc*/ 	.word	0x00000280
        /*00e0*/ 	.word	0x000000ff
        /*00e4*/ 	.word	0x00000048
        /*00e8*/ 	.short	0x0100
        /*00ea*/ 	.byte	0x08
	.zero		1


	//   ....[2]....
        /*00ec*/ 	.word	0x00000290
        /*00f0*/ 	.word	0x000000ff
        /*00f4*/ 	.word	0x00000008
        /*00f8*/ 	.short	0x0100
        /*00fa*/ 	.byte	0x08
	.zero		1


	//   ....[3]....
        /*00fc*/ 	.word	0x000002a0
        /*0100*/ 	.word	0x000000ff
        /*0104*/ 	.word	0x00000050
        /*0108*/ 	.short	0x0100
        /*010a*/ 	.byte	0x08
	.zero		1


	//   ....[4]....
        /*010c*/ 	.word	0x000002b0
        /*0110*/ 	.word	0x000000ff
        /*0114*/ 	.word	0x00000010
        /*0118*/ 	.short	0x0100
        /*011a*/ 	.byte	0x08
	.zero		1


	//   ....[5]....
        /*011c*/ 	.word	0x000002c0
        /*0120*/ 	.word	0x000000ff
        /*0124*/ 	.word	0x00000058
        /*0128*/ 	.short	0x0100
        /*012a*/ 	.byte	0x08
	.zero		1


	//   ....[6]....
        /*012c*/ 	.word	0x000002d0
        /*0130*/ 	.word	0x000000ff
        /*0134*/ 	.word	0x00000018
        /*0138*/ 	.short	0x0100
        /*013a*/ 	.byte	0x08
	.zero		1


	//   ....[7]....
        /*013c*/ 	.word	0x000002e0
        /*0140*/ 	.word	0x000000ff
        /*0144*/ 	.word	0x00000060
        /*0148*/ 	.short	0x0100
        /*014a*/ 	.byte	0x08
	.zero		1


	//   ....[8]....
        /*014c*/ 	.word	0x000002f0
        /*0150*/ 	.word	0x000000ff
        /*0154*/ 	.word	0x00000020
        /*0158*/ 	.short	0x0100
        /*015a*/ 	.byte	0x08
	.zero		1


	//   ....[9]....
        /*015c*/ 	.word	0x00000300
        /*0160*/ 	.word	0x000000ff
        /*0164*/ 	.word	0x00000068
        /*0168*/ 	.short	0x0100
        /*016a*/ 	.byte	0x08
	.zero		1


	//   ....[10]....
        /*016c*/ 	.word	0x00000310
        /*0170*/ 	.word	0x000000ff
        /*0174*/ 	.word	0x00000028
        /*0178*/ 	.short	0x0100
        /*017a*/ 	.byte	0x08
	.zero		1


	//   ....[11]....
        /*017c*/ 	.word	0x00000320
        /*0180*/ 	.word	0x000000ff
        /*0184*/ 	.word	0x00000070
        /*0188*/ 	.short	0x0100
        /*018a*/ 	.byte	0x08
	.zero		1


	//   ....[12]....
        /*018c*/ 	.word	0x00000330
        /*0190*/ 	.word	0x000000ff
        /*0194*/ 	.word	0x00000030
        /*0198*/ 	.short	0x0100
        /*019a*/ 	.byte	0x08
	.zero		1


	//   ....[13]....
        /*019c*/ 	.word	0x00000340
        /*01a0*/ 	.word	0x000000ff
        /*01a4*/ 	.word	0x00000078
        /*01a8*/ 	.short	0x0100
        /*01aa*/ 	.byte	0x08
	.zero		1


	//   ....[14]....
        /*01ac*/ 	.word	0x00000350
        /*01b0*/ 	.word	0x000000ff
        /*01b4*/ 	.word	0x00000038
        /*01b8*/ 	.short	0x0100
        /*01ba*/ 	.byte	0x08
	.zero		1


	//   ....[15]....
        /*01bc*/ 	.word	0x00000360
        /*01c0*/ 	.word	0x000000ff
        /*01c4*/ 	.word	0x00000080
        /*01c8*/ 	.short	0x0100
        /*01ca*/ 	.byte	0x08
	.zero		1


	//   ....[16]....
        /*01cc*/ 	.word	0x00000370
        /*01d0*/ 	.word	0x000000ff
        /*01d4*/ 	.word	0x00000040
        /*01d8*/ 	.short	0x0100
        /*01da*/ 	.byte	0x08
	.zero		1


	//   ....[17]....
        /*01dc*/ 	.word	0x00000380
        /*01e0*/ 	.word	0x000000ff
        /*01e4*/ 	.word	0x00000088
        /*01e8*/ 	.short	0x0100
        /*01ea*/ 	.byte	0x08
	.zero		1


	//   ....[18]....
        /*01ec*/ 	.word	0x000008a0
        /*01f0*/ 	.word	0x000000ff
        /*01f4*/ 	.word	0x000000c0
        /*01f8*/ 	.short	0x0100
        /*01fa*/ 	.byte	0x08
	.zero		1


	//   ....[19]....
        /*01fc*/ 	.word	0x00000920
        /*0200*/ 	.word	0x000000ff
        /*0204*/ 	.word	0x000000c8
        /*0208*/ 	.short	0x0100
        /*020a*/ 	.byte	0x08
	.zero		1


	//   ....[20]....
        /*020c*/ 	.word	0x00000940
        /*0210*/ 	.word	0x000000ff
        /*0214*/ 	.word	0x000000a0
        /*0218*/ 	.short	0x0100
        /*021a*/ 	.byte	0x09
	.zero		1


	//   ....[21]....
        /*021c*/ 	.word	0x00000950
        /*0220*/ 	.word	0x000000ff
        /*0224*/ 	.word	0x000000a8
        /*0228*/ 	.short	0x0100
        /*022a*/ 	.byte	0x09
	.zero		1


	//   ....[22]....
        /*022c*/ 	.word	0x00000960
        /*0230*/ 	.word	0x000000ff
        /*0234*/ 	.word	0x000000b0
        /*0238*/ 	.short	0x0100
        /*023a*/ 	.byte	0x09
	.zero		1


	//   ....[23]....
        /*023c*/ 	.word	0x00000970
        /*0240*/ 	.word	0x000000ff
        /*0244*/ 	.word	0x000000b8
        /*0248*/ 	.short	0x0100
        /*024a*/ 	.byte	0x09
	.zero		1


	//   ....[24]....
        /*024c*/ 	.word	0x000017f0
        /*0250*/ 	.word	0x000000ff
        /*0254*/ 	.word	0xfffffff8
        /*0258*/ 	.short	0x010a
        /*025a*/ 	.byte	0x2b
	.zero		1


	//   ....[25]....
        /*025c*/ 	.word	0x000019b0
        /*0260*/ 	.word	0x00000003
        /*0264*/ 	.word	0x00000000
        /*0268*/ 	.short	0x010a
        /*026a*/ 	.byte	0x3f
	.zero		1


	//   ....[26]....
        /*026c*/ 	.word	0x00001a10
        /*0270*/ 	.word	0x00000003
        /*0274*/ 	.word	0x00000000
        /*0278*/ 	.short	0x010a
        /*027a*/ 	.byte	0x3f
	.zero		1


	//   ....[27]....
        /*027c*/ 	.word	0x00001d70
        /*0280*/ 	.word	0x000000ff
        /*0284*/ 	.word	0x00000000
        /*0288*/ 	.short	0x010a
        /*028a*/ 	.byte	0x04
	.zero		1


	//   ....[28]....
        /*028c*/ 	.word	0x00001db0
        /*0290*/ 	.word	0x000000ff
        /*0294*/ 	.word	0x00000000
        /*0298*/ 	.short	0x010a
        /*029a*/ 	.byte	0x04
	.zero		1


	//   ....[29]....
        /*029c*/ 	.word	0x00002010
        /*02a0*/ 	.word	0x00000005
        /*02a4*/ 	.word	0x00000000
        /*02a8*/ 	.short	0x0101
        /*02aa*/ 	.byte	0x3f
	.zero		1


	//   ....[30]....
        /*02ac*/ 	.word	0x00002120
        /*02b0*/ 	.word	0x00000003
        /*02b4*/ 	.word	0x00000000
        /*02b8*/ 	.short	0x0101
        /*02ba*/ 	.byte	0x2e
	.zero		1


	//   ....[31]....
        /*02bc*/ 	.word	0x00002220
        /*02c0*/ 	.word	0x00000003
        /*02c4*/ 	.word	0x00000000
        /*02c8*/ 	.short	0x0101
        /*02ca*/ 	.byte	0x3f
	.zero		1


	//   ....[32]....
        /*02cc*/ 	.word	0x000022a0
        /*02d0*/ 	.word	0x000000ff
        /*02d4*/ 	.word	0x00000008
        /*02d8*/ 	.short	0x010a
        /*02da*/ 	.byte	0x2b
	.zero		1


	//   ....[33]....
        /*02dc*/ 	.word	0x000057e0
        /*02e0*/ 	.word	0x00000000
        /*02e4*/ 	.word	0x00000000
        /*02e8*/ 	.short	0x0101
        /*02ea*/ 	.byte	0x2e
	.zero		1


	//   ....[34]....
        /*02ec*/ 	.word	0x00006110
        /*02f0*/ 	.word	0x0000000e
        /*02f4*/ 	.word	0x00000048
        /*02f8*/ 	.short	0x010a
        /*02fa*/ 	.byte	0x3f
	.zero		1


	//   ....[35]....
        /*02fc*/ 	.word	0x00006500
        /*0300*/ 	.word	0x00000006
        /*0304*/ 	.word	0x000000c8
        /*0308*/ 	.short	0x0101
        /*030a*/ 	.byte	0x3f
	.zero		1


	//   ....[36]....
        /*030c*/ 	.word	0x00006c20
        /*0310*/ 	.word	0x00000007
        /*0314*/ 	.word	0x00000000
        /*0318*/ 	.short	0x010a
        /*031a*/ 	.byte	0x3f
	.zero		1


	//   ....[37]....
        /*031c*/ 	.word	0x00006ca0
        /*0320*/ 	.word	0x00000006
        /*0324*/ 	.word	0x00000000
        /*0328*/ 	.short	0x010a
        /*032a*/ 	.byte	0x3f
	.zero		1


	//   ....[38]....
        /*032c*/ 	.word	0x00006d30
        /*0330*/ 	.word	0x00000007
        /*0334*/ 	.word	0x00000000
        /*0338*/ 	.short	0x010a
        /*033a*/ 	.byte	0x3f
	.zero		1


	//   ....[39]....
        /*033c*/ 	.word	0x00006dc0
        /*0340*/ 	.word	0x00000006
        /*0344*/ 	.word	0x00000000
        /*0348*/ 	.short	0x010a
        /*034a*/ 	.byte	0x3f
	.zero		1


	//   ....[40]....
        /*034c*/ 	.word	0x00006e50
        /*0350*/ 	.word	0x00000007
        /*0354*/ 	.word	0x00000000
        /*0358*/ 	.short	0x010a
        /*035a*/ 	.byte	0x3f
	.zero		1


	//   ....[41]....
        /*035c*/ 	.word	0x00006ee0
        /*0360*/ 	.word	0x00000006
        /*0364*/ 	.word	0x00000000
        /*0368*/ 	.short	0x010a
        /*036a*/ 	.byte	0x3f
	.zero		1


	//   ....[42]....
        /*036c*/ 	.word	0x00006f70
        /*0370*/ 	.word	0x00000007
        /*0374*/ 	.word	0x00000000
        /*0378*/ 	.short	0x010a
        /*037a*/ 	.byte	0x3f
	.zero		1


	//   ....[43]....
        /*037c*/ 	.word	0x00007000
        /*0380*/ 	.word	0x00000006
        /*0384*/ 	.word	0x00000000
        /*0388*/ 	.short	0x010a
        /*038a*/ 	.byte	0x3f
	.zero		1


	//   ....[44]....
        /*038c*/ 	.word	0x00007090
        /*0390*/ 	.word	0x00000005
        /*0394*/ 	.word	0x00000000
        /*0398*/ 	.short	0x010a
        /*039a*/ 	.byte	0x3f
	.zero		1


	//   ....[45]....
        /*039c*/ 	.word	0x00007100
        /*03a0*/ 	.word	0x00000003
        /*03a4*/ 	.word	0xfffffff8
        /*03a8*/ 	.short	0x010a
        /*03aa*/ 	.byte	0x3f
	.zero		1


	//   ....[46]....
        /*03ac*/ 	.word	0x00007150
        /*03b0*/ 	.word	0x00000003
        /*03b4*/ 	.word	0x00000000
        /*03b8*/ 	.short	0x010a
        /*03ba*/ 	.byte	0x3f
	.zero		1


	//   ....[47]....
        /*03bc*/ 	.word	0x000071b0
        /*03c0*/ 	.word	0x00000005
        /*03c4*/ 	.word	0x00000000
        /*03c8*/ 	.short	0x010a
        /*03ca*/ 	.byte	0x3f
	.zero		1


	//   ....[48]....
        /*03cc*/ 	.word	0x00007210
        /*03d0*/ 	.word	0x00000003
        /*03d4*/ 	.word	0x00000008
        /*03d8*/ 	.short	0x010a
        /*03da*/ 	.byte	0x3f
	.zero		1


	//   ....[49]....
        /*03dc*/ 	.word	0x000072e0
        /*03e0*/ 	.word	0x0000000e
        /*03e4*/ 	.word	0x00000048
        /*03e8*/ 	.short	0x010a
        /*03ea*/ 	.byte	0x3f
	.zero		1


	//   ....[50]....
        /*03ec*/ 	.word	0x000073b0
        /*03f0*/ 	.word	0x00000007
        /*03f4*/ 	.word	0x00000000
        /*03f8*/ 	.short	0x010a
        /*03fa*/ 	.byte	0x3f
	.zero		1


	//   ....[51]....
        /*03fc*/ 	.word	0x00007400
        /*0400*/ 	.word	0x00000006
        /*0404*/ 	.word	0x00000000
        /*0408*/ 	.short	0x010a
        /*040a*/ 	.byte	0x3f
	.zero		1


	//   ....[52]....
        /*040c*/ 	.word	0x00007450
        /*0410*/ 	.word	0x00000007
        /*0414*/ 	.word	0x00000000
        /*0418*/ 	.short	0x010a
        /*041a*/ 	.byte	0x3f
	.zero		1


	//   ....[53]....
        /*041c*/ 	.word	0x000074a0
        /*0420*/ 	.word	0x00000006
        /*0424*/ 	.word	0x00000000
        /*0428*/ 	.short	0x010a
        /*042a*/ 	.byte	0x3f
	.zero		1


	//   ....[54]....
        /*042c*/ 	.word	0x000074f0
        /*0430*/ 	.word	0x00000007
        /*0434*/ 	.word	0x00000000
        /*0438*/ 	.short	0x010a
        /*043a*/ 	.byte	0x3f
	.zero		1


	//   ....[55]....
        /*043c*/ 	.word	0x00007540
        /*0440*/ 	.word	0x00000006
        /*0444*/ 	.word	0x00000000
        /*0448*/ 	.short	0x010a
        /*044a*/ 	.byte	0x3f
	.zero		1


	//   ....[56]....
        /*044c*/ 	.word	0x00007590
        /*0450*/ 	.word	0x00000007
        /*0454*/ 	.word	0x00000000
        /*0458*/ 	.short	0x010a
        /*045a*/ 	.byte	0x3f
	.zero		1


	//   ....[57]....
        /*045c*/ 	.word	0x000075e0
        /*0460*/ 	.word	0x00000006
        /*0464*/ 	.word	0x00000000
        /*0468*/ 	.short	0x010a
        /*046a*/ 	.byte	0x3f
	.zero		1


	//----- nvinfo : EIATTR_NUM_MBARRIERS
	.align		4
.L_37:
        /*046c*/ 	.byte	0x03, 0x38
        /*046e*/ 	.short	0x0018


	//----- nvinfo : EIATTR_EXIT_INSTR_OFFSETS
	.align		4
        /*0470*/ 	.byte	0x04, 0x1c
        /*0472*/ 	.short	(.L_39 - .L_38)


	//   ....[0]....
.L_38:
        /*0474*/ 	.word	0x00001450


	//   ....[1]....
        /*0478*/ 	.word	0x000014b0


	//   ....[2]....
        /*047c*/ 	.word	0x00005e00


	//   ....[3]....
        /*0480*/ 	.word	0x00005e30


	//   ....[4]....
        /*0484*/ 	.word	0x000070e0


	//----- nvinfo : EIATTR_MAX_THREADS
	.align		4
.L_39:
        /*0488*/ 	.byte	0x04, 0x05
        /*048a*/ 	.short	(.L_41 - .L_40)
.L_40:
        /*048c*/ 	.word	0x00000180
        /*0490*/ 	.word	0x00000001
        /*0494*/ 	.word	0x00000001


	//----- nvinfo : EIATTR_CRS_STACK_SIZE
	.align		4
.L_41:
        /*0498*/ 	.byte	0x04, 0x1e
        /*049a*/ 	.short	(.L_43 - .L_42)
.L_42:
        /*049c*/ 	.word	0x00000000


	//----- nvinfo : EIATTR_CBANK_PARAM_SIZE
	.align		4
.L_43:
        /*04a0*/ 	.byte	0x03, 0x19
        /*04a2*/ 	.short	0x0470


	//----- nvinfo : EIATTR_PARAM_CBANK
	.align		4
        /*04a4*/ 	.byte	0x04, 0x0a
        /*04a6*/ 	.short	(.L_45 - .L_44)
	.align		4
.L_44:
        /*04a8*/ 	.word	index@(.nv.constant0._ZN7cutlass13device_kernelINS_4gemm6kernel13GemmUniversalIN4cute5tupleIJiiiiEEENS1_10collective13CollectiveMmaINS1_34MainloopSm90TmaGmmaWarpSpecializedILi9ENS5_IJNS4_1CILi1EEENSA_ILi2EEESB_EEENS1_32KernelTmaWarpSpecializedPingpongEEENS5_IJNSA_ILi64EEENSA_ILi128EEENSA_ILi32EEEEEEfNS5_IJlSB_lEEEfSK_NS4_8TiledMMAINS4_8MMA_AtomIJNS4_4SM904GMMA30MMA_64x128x8_F32TF32TF32_SS_TNILNSO_7ScaleInE1ELSQ_1EEEEEENS4_6LayoutINS5_IJSB_SB_SB_EEENS5_IJNSA_ILi0EEESV_SV_EEEEENS5_IJNS4_10UnderscoreESY_SY_EEEEENS4_23SM90_TMA_LOAD_MULTICASTENS4_14ComposedLayoutINS4_7SwizzleILi3ELi4ELi3EEENS4_18smem_ptr_flag_bitsILi32EEENST_INS5_IJNSA_ILi8EEESI_EEENS5_IJSI_SB_EEEEEEEvNS4_8identityENS4_13SM90_TMA_LOADES1B_vS1C_EENS_8epilogue10collective6detail29Sm90TmaWarpSpecializedAdapterINS1G_15DefaultEpilogueIfSK_SK_NS1F_6thread17LinearCombinationIfLi1EffLNS1K_9ScaleType4KindE0ELNS_15FloatRoundStyleE2EfEENS1_15EpilogueDefaultEEEEEvvEEEEvNT_6ParamsE)
        /*04ac*/ 	.short	0x0210
        /*04ae*/ 	.short	0x0470


	//----- nvinfo : EIATTR_SW_WAR
	.align		4
.L_45:
        /*04b0*/ 	.byte	0x04, 0x36
        /*04b2*/ 	.short	(.L_47 - .L_46)
.L_46:
        /*04b4*/ 	.word	0x00000008
.L_47:


//--------------------- .nv.callgraph             --------------------------
	.section	.nv.callgraph,"",@"SHT_CUDA_CALLGRAPH"
	.align	4
	.sectionentsize	8
	.align		4
        /*0000*/ 	.word	0x00000000
	.align		4
        /*0004*/ 	.word	0xffffffff
	.align		4
        /*0008*/ 	.word	index@(_ZN7cutlass13device_kernelINS_4gemm6kernel13GemmUniversalIN4cute5tupleIJiiiiEEENS1_10collective13CollectiveMmaINS1_34MainloopSm90TmaGmmaWarpSpecializedILi9ENS5_IJNS4_1CILi1EEENSA_ILi2EEESB_EEENS1_32KernelTmaWarpSpecializedPingpongEEENS5_IJNSA_ILi64EEENSA_ILi128EEENSA_ILi32EEEEEEfNS5_IJlSB_lEEEfSK_NS4_8TiledMMAINS4_8MMA_AtomIJNS4_4SM904GMMA30MMA_64x128x8_F32TF32TF32_SS_TNILNSO_7ScaleInE1ELSQ_1EEEEEENS4_6LayoutINS5_IJSB_SB_SB_EEENS5_IJNSA_ILi0EEESV_SV_EEEEENS5_IJNS4_10UnderscoreESY_SY_EEEEENS4_23SM90_TMA_LOAD_MULTICASTENS4_14ComposedLayoutINS4_7SwizzleILi3ELi4ELi3EEENS4_18smem_ptr_flag_bitsILi32EEENST_INS5_IJNSA_ILi8EEESI_EEENS5_IJSI_SB_EEEEEEEvNS4_8identityENS4_13SM90_TMA_LOADES1B_vS1C_EENS_8epilogue10collective6detail29Sm90TmaWarpSpecializedAdapterINS1G_15DefaultEpilogueIfSK_SK_NS1F_6thread17LinearCombinationIfLi1EffLNS1K_9ScaleType4KindE0ELNS_15FloatRoundStyleE2EfEENS1_15EpilogueDefaultEEEEEvvEEEEvNT_6ParamsE)
	.align		4
        /*000c*/ 	.word	index@(__assertfail)
	.align		4
        /*0010*/ 	.word	0x00000000
	.align		4
        /*0014*/ 	.word	0xfffffffe
	.align		4
        /*0018*/ 	.word	0x00000000
	.align		4
        /*001c*/ 	.word	0xfffffffd
	.align		4
        /*0020*/ 	.word	0x00000000
	.align		4
        /*0024*/ 	.word	0xfffffffc


//--------------------- .nv.constant4             --------------------------
	.section	.nv.constant4,"a",@progbits
	.align	8
	.align		8
.nv.constant4:
        /*0000*/ 	.dword	__assertfail
	.align		8
        /*0008*/ 	.dword	__unnamed_1
	.align		8
        /*0010*/ 	.dword	_ZN40_INTERNAL_c4b1a957_4_k_cu_4c9909d6_184604cuda3std3__45__cpo5beginE
	.align		8
        /*0018*/ 	.dword	_ZN40_INTERNAL_c4b1a957_4_k_cu_4c9909d6_184604cuda3std3__45__cpo3endE
	.align		8
        /*0020*/ 	.dword	_ZN40_INTERNAL_c4b1a957_4_k_cu_4c9909d6_184604cuda3std3__45__cpo6cbeginE
	.align		8
        /*0028*/ 	.dword	_ZN40_INTERNAL_c4b1a957_4_k_cu_4c9909d6_184604cuda3std3__45__cpo4cendE
	.align		8
        /*0030*/ 	.dword	_ZN40_INTERNAL_c4b1a957_4_k_cu_4c9909d6_184604cuda3std3__442_GLOBAL__N__c4b1a957_4_k_cu_4c9909d6_184606ignoreE
	.align		8
        /*0038*/ 	.dword	_ZN40_INTERNAL_c4b1a957_4_k_cu_4c9909d6_184604cuda3std3__419piecewise_constructE
	.align		8
        /*0040*/ 	.dword	_ZN40_INTERNAL_c4b1a957_4_k_cu_4c9909d6_184604cuda3std3__48in_placeE
	.align		8
        /*0048*/ 	.dword	_ZN40_INTERNAL_c4b1a957_4_k_cu_4c9909d6_184604cuda3std6ranges3__45__cpo4swapE
	.align		8
        /*0050*/ 	.dword	_ZN40_INTERNAL_c4b1a957_4_k_cu_4c9909d6_184604cuda3std6ranges3__45__cpo9iter_moveE
	.align		8
        /*0058*/ 	.dword	_ZN40_INTERNAL_c4b1a957_4_k_cu_4c9909d6_184604cute7productE
	.align		8
        /*0060*/ 	.dword	_ZN40_INTERNAL_c4b1a957_4_k_cu_4c9909d6_184604cute1_E
	.align		8
        /*0068*/ 	.dword	$str$22
	.align		8
        /*0070*/ 	.dword	$str$23


//--------------------- .text._ZN7cutlass13device_kernelINS_4gemm6kernel13GemmUniversalIN4cute5tupleIJiiiiEEENS1_10collective13CollectiveMmaINS1_34MainloopSm90TmaGmmaWarpSpecializedILi9ENS5_IJNS4_1CILi1EEENSA_ILi2EEESB_EEENS1_32KernelTmaWarpSpecializedPingpongEEENS5_IJNSA_ILi64EEENSA_ILi128EEENSA_ILi32EEEEEEfNS5_IJlSB_lEEEfSK_NS4_8TiledMMAINS4_8MMA_AtomIJNS4_4SM904GMMA30MMA_64x128x8_F32TF32TF32_SS_TNILNSO_7ScaleInE1ELSQ_1EEEEEENS4_6LayoutINS5_IJSB_SB_SB_EEENS5_IJNSA_ILi0EEESV_SV_EEEEENS5_IJNS4_10UnderscoreESY_SY_EEEEENS4_23SM90_TMA_LOAD_MULTICASTENS4_14ComposedLayoutINS4_7SwizzleILi3ELi4ELi3EEENS4_18smem_ptr_flag_bitsILi32EEENST_INS5_IJNSA_ILi8EEESI_EEENS5_IJSI_SB_EEEEEEEvNS4_8identityENS4_13SM90_TMA_LOADES1B_vS1C_EENS_8epilogue10collective6detail29Sm90TmaWarpSpecializedAdapterINS1G_15DefaultEpilogueIfSK_SK_NS1F_6thread17LinearCombinationIfLi1EffLNS1K_9ScaleType4KindE0ELNS_15FloatRoundStyleE2EfEENS1_15EpilogueDefaultEEEEEvvEEEEvNT_6ParamsE --------------------------
	.section	.text._ZN7cutlass13device_kernelINS_4gemm6kernel13GemmUniversalIN4cute5tupleIJiiiiEEENS1_10collective13CollectiveMmaINS1_34MainloopSm90TmaGmmaWarpSpecializedILi9ENS5_IJNS4_1CILi1EEENSA_ILi2EEESB_EEENS1_32KernelTmaWarpSpecializedPingpongEEENS5_IJNSA_ILi64EEENSA_ILi128EEENSA_ILi32EEEEEEfNS5_IJlSB_lEEEfSK_NS4_8TiledMMAINS4_8MMA_AtomIJNS4_4SM904GMMA30MMA_64x128x8_F32TF32TF32_SS_TNILNSO_7ScaleInE1ELSQ_1EEEEEENS4_6LayoutINS5_IJSB_SB_SB_EEENS5_IJNSA_ILi0EEESV_SV_EEEEENS5_IJNS4_10UnderscoreESY_SY_EEEEENS4_23SM90_TMA_LOAD_MULTICASTENS4_14ComposedLayoutINS4_7SwizzleILi3ELi4ELi3EEENS4_18smem_ptr_flag_bitsILi32EEENST_INS5_IJNSA_ILi8EEESI_EEENS5_IJSI_SB_EEEEEEEvNS4_8identityENS4_13SM90_TMA_LOADES1B_vS1C_EENS_8epilogue10collective6detail29Sm90TmaWarpSpecializedAdapterINS1G_15DefaultEpilogueIfSK_SK_NS1F_6thread17LinearCombinationIfLi1EffLNS1K_9ScaleType4KindE0ELNS_15FloatRoundStyleE2EfEENS1_15EpilogueDefaultEEEEEvvEEEEvNT_6ParamsE,"ax",@progbits
	.align	128
.text._ZN7cutlass13device_kernelINS_4gemm6kernel13GemmUniversalIN4cute5tupleIJiiiiEEENS1_10collective13CollectiveMmaINS1_34MainloopSm90TmaGmmaWarpSpecializedILi9ENS5_IJNS4_1CILi1EEENSA_ILi2EEESB_EEENS1_32KernelTmaWarpSpecializedPingpongEEENS5_IJNSA_ILi64EEENSA_ILi128EEENSA_ILi32EEEEEEfNS5_IJlSB_lEEEfSK_NS4_8TiledMMAINS4_8MMA_AtomIJNS4_4SM904GMMA30MMA_64x128x8_F32TF32TF32_SS_TNILNSO_7ScaleInE1ELSQ_1EEEEEENS4_6LayoutINS5_IJSB_SB_SB_EEENS5_IJNSA_ILi0EEESV_SV_EEEEENS5_IJNS4_10UnderscoreESY_SY_EEEEENS4_23SM90_TMA_LOAD_MULTICASTENS4_14ComposedLayoutINS4_7SwizzleILi3ELi4ELi3EEENS4_18smem_ptr_flag_bitsILi32EEENST_INS5_IJNSA_ILi8EEESI_EEENS5_IJSI_SB_EEEEEEEvNS4_8identityENS4_13SM90_TMA_LOADES1B_vS1C_EENS_8epilogue10collective6detail29Sm90TmaWarpSpecializedAdapterINS1G_15DefaultEpilogueIfSK_SK_NS1F_6thread17LinearCombinationIfLi1EffLNS1K_9ScaleType4KindE0ELNS_15FloatRoundStyleE2EfEENS1_15EpilogueDefaultEEEEEvvEEEEvNT_6ParamsE:
        .type           _ZN7cutlass13device_kernelINS_4gemm6kernel13GemmUniversalIN4cute5tupleIJiiiiEEENS1_10collective13CollectiveMmaINS1_34MainloopSm90TmaGmmaWarpSpecializedILi9ENS5_IJNS4_1CILi1EEENSA_ILi2EEESB_EEENS1_32KernelTmaWarpSpecializedPingpongEEENS5_IJNSA_ILi64EEENSA_ILi128EEENSA_ILi32EEEEEEfNS5_IJlSB_lEEEfSK_NS4_8TiledMMAINS4_8MMA_AtomIJNS4_4SM904GMMA30MMA_64x128x8_F32TF32TF32_SS_TNILNSO_7ScaleInE1ELSQ_1EEEEEENS4_6LayoutINS5_IJSB_SB_SB_EEENS5_IJNSA_ILi0EEESV_SV_EEEEENS5_IJNS4_10UnderscoreESY_SY_EEEEENS4_23SM90_TMA_LOAD_MULTICASTENS4_14ComposedLayoutINS4_7SwizzleILi3ELi4ELi3EEENS4_18smem_ptr_flag_bitsILi32EEENST_INS5_IJNSA_ILi8EEESI_EEENS5_IJSI_SB_EEEEEEEvNS4_8identityENS4_13SM90_TMA_LOADES1B_vS1C_EENS_8epilogue10collective6detail29Sm90TmaWarpSpecializedAdapterINS1G_15DefaultEpilogueIfSK_SK_NS1F_6thread17LinearCombinationIfLi1EffLNS1K_9ScaleType4KindE0ELNS_15FloatRoundStyleE2EfEENS1_15EpilogueDefaultEEEEEvvEEEEvNT_6ParamsE,@function
        .size           _ZN7cutlass13device_kernelINS_4gemm6kernel13GemmUniversalIN4cute5tupleIJiiiiEEENS1_10collective13CollectiveMmaINS1_34MainloopSm90TmaGmmaWarpSpecializedILi9ENS5_IJNS4_1CILi1EEENSA_ILi2EEESB_EEENS1_32KernelTmaWarpSpecializedPingpongEEENS5_IJNSA_ILi64EEENSA_ILi128EEENSA_ILi32EEEEEEfNS5_IJlSB_lEEEfSK_NS4_8TiledMMAINS4_8MMA_AtomIJNS4_4SM904GMMA30MMA_64x128x8_F32TF32TF32_SS_TNILNSO_7ScaleInE1ELSQ_1EEEEEENS4_6LayoutINS5_IJSB_SB_SB_EEENS5_IJNSA_ILi0EEESV_SV_EEEEENS5_IJNS4_10UnderscoreESY_SY_EEEEENS4_23SM90_TMA_LOAD_MULTICASTENS4_14ComposedLayoutINS4_7SwizzleILi3ELi4ELi3EEENS4_18smem_ptr_flag_bitsILi32EEENST_INS5_IJNSA_ILi8EEESI_EEENS5_IJSI_SB_EEEEEEEvNS4_8identityENS4_13SM90_TMA_LOADES1B_vS1C_EENS_8epilogue10collective6detail29Sm90TmaWarpSpecializedAdapterINS1G_15DefaultEpilogueIfSK_SK_NS1F_6thread17LinearCombinationIfLi1EffLNS1K_9ScaleType4KindE0ELNS_15FloatRoundStyleE2EfEENS1_15EpilogueDefaultEEEEEvvEEEEvNT_6ParamsE,(.L_x_212 - _ZN7cutlass13device_kernelINS_4gemm6kernel13GemmUniversalIN4cute5tupleIJiiiiEEENS1_10collective13CollectiveMmaINS1_34MainloopSm90TmaGmmaWarpSpecializedILi9ENS5_IJNS4_1CILi1EEENSA_ILi2EEESB_EEENS1_32KernelTmaWarpSpecializedPingpongEEENS5_IJNSA_ILi64EEENSA_ILi128EEENSA_ILi32EEEEEEfNS5_IJlSB_lEEEfSK_NS4_8TiledMMAINS4_8MMA_AtomIJNS4_4SM904GMMA30MMA_64x128x8_F32TF32TF32_SS_TNILNSO_7ScaleInE1ELSQ_1EEEEEENS4_6LayoutINS5_IJSB_SB_SB_EEENS5_IJNSA_ILi0EEESV_SV_EEEEENS5_IJNS4_10UnderscoreESY_SY_EEEEENS4_23SM90_TMA_LOAD_MULTICASTENS4_14ComposedLayoutINS4_7SwizzleILi3ELi4ELi3EEENS4_18smem_ptr_flag_bitsILi32EEENST_INS5_IJNSA_ILi8EEESI_EEENS5_IJSI_SB_EEEEEEEvNS4_8identityENS4_13SM90_TMA_LOADES1B_vS1C_EENS_8epilogue10collective6detail29Sm90TmaWarpSpecializedAdapterINS1G_15DefaultEpilogueIfSK_SK_NS1F_6thread17LinearCombinationIfLi1EffLNS1K_9ScaleType4KindE0ELNS_15FloatRoundStyleE2EfEENS1_15EpilogueDefaultEEEEEvvEEEEvNT_6ParamsE)
        .other          _ZN7cutlass13device_kernelINS_4gemm6kernel13GemmUniversalIN4cute5tupleIJiiiiEEENS1_10collective13CollectiveMmaINS1_34MainloopSm90TmaGmmaWarpSpecializedILi9ENS5_IJNS4_1CILi1EEENSA_ILi2EEESB_EEENS1_32KernelTmaWarpSpecializedPingpongEEENS5_IJNSA_ILi64EEENSA_ILi128EEENSA_ILi32EEEEEEfNS5_IJlSB_lEEEfSK_NS4_8TiledMMAINS4_8MMA_AtomIJNS4_4SM904GMMA30MMA_64x128x8_F32TF32TF32_SS_TNILNSO_7ScaleInE1ELSQ_1EEEEEENS4_6LayoutINS5_IJSB_SB_SB_EEENS5_IJNSA_ILi0EEESV_SV_EEEEENS5_IJNS4_10UnderscoreESY_SY_EEEEENS4_23SM90_TMA_LOAD_MULTICASTENS4_14ComposedLayoutINS4_7SwizzleILi3ELi4ELi3EEENS4_18smem_ptr_flag_bitsILi32EEENST_INS5_IJNSA_ILi8EEESI_EEENS5_IJSI_SB_EEEEEEEvNS4_8identityENS4_13SM90_TMA_LOADES1B_vS1C_EENS_8epilogue10collective6detail29Sm90TmaWarpSpecializedAdapterINS1G_15DefaultEpilogueIfSK_SK_NS1F_6thread17LinearCombinationIfLi1EffLNS1K_9ScaleType4KindE0ELNS_15FloatRoundStyleE2EfEENS1_15EpilogueDefaultEEEEEvvEEEEvNT_6ParamsE,@"STO_CUDA_ENTRY STV_DEFAULT"
_ZN7cutlass13device_kernelINS_4gemm6kernel13GemmUniversalIN4cute5tupleIJiiiiEEENS1_10collective13CollectiveMmaINS1_34MainloopSm90TmaGmmaWarpSpecializedILi9ENS5_IJNS4_1CILi1EEENSA_ILi2EEESB_EEENS1_32KernelTmaWarpSpecializedPingpongEEENS5_IJNSA_ILi64EEENSA_ILi128EEENSA_ILi32EEEEEEfNS5_IJlSB_lEEEfSK_NS4_8TiledMMAINS4_8MMA_AtomIJNS4_4SM904GMMA30MMA_64x128x8_F32TF32TF32_SS_TNILNSO_7ScaleInE1ELSQ_1EEEEEENS4_6LayoutINS5_IJSB_SB_SB_EEENS5_IJNSA_ILi0EEESV_SV_EEEEENS5_IJNS4_10UnderscoreESY_SY_EEEEENS4_23SM90_TMA_LOAD_MULTICASTENS4_14ComposedLayoutINS4_7SwizzleILi3ELi4ELi3EEENS4_18smem_ptr_flag_bitsILi32EEENST_INS5_IJNSA_ILi8EEESI_EEENS5_IJSI_SB_EEEEEEEvNS4_8identityENS4_13SM90_TMA_LOADES1B_vS1C_EENS_8epilogue10collective6detail29Sm90TmaWarpSpecializedAdapterINS1G_15DefaultEpilogueIfSK_SK_NS1F_6thread17LinearCombinationIfLi1EffLNS1K_9ScaleType4KindE0ELNS_15FloatRoundStyleE2EfEENS1_15EpilogueDefaultEEEEEvvEEEEvNT_6ParamsE:
[----:B------:R-:W0:Y:S02]  /*0000*/  LDC R1, c[0x0][0x28] ;  /* 0x00000a00ff017b82 */ /* 0x000e240000000800 */
[----:B0-----:R-:W-:Y:S01]  /*0010*/  VIADD R1, R1, 0xfffffff8 ;  /* 0xfffffff801017836 */ /* 0x001fe20000000000 */
[----:B------:R-:W0:Y:S01]  /*0020*/  S2R R4, SR_TID.X ;  /* 0x0000000000047919 */ /* 0x000e220000002100 */
[----:B------:R-:W-:Y:S01]  /*0030*/  ELECT P0, URZ, PT ;  /* 0x00000000003f782f */ /* 0x000fe20003800000 */
[----:B------:R-:W-:Y:S01]  /*0040*/  BSSY B0, `(.L_x_0) ;  /* 0x000000f000007945 */ /* 0x000fe20003800000 */
[--C-:B0-----:R-:W-:Y:S02]  /*0050*/  SHF.R.U32.HI R0, RZ, 0x5, R4.reuse ;  /* 0x00000005ff007819 */ /* 0x101fe40000011604 */
[----:B------:R-:W-:-:S03]  /*0060*/  SHF.R.U32.HI R7, RZ, 0x7, R4 ;  /* 0x00000007ff077819 */ /* 0x000fc60000011604 */
[----:B------:R-:W0:Y:S04]  /*0070*/  SHFL.IDX PT, R2, R0, RZ, 0x1f ;  /* 0x00001fff00027589 */ /* 0x000e2800000e0000 */
[----:B------:R1:W2:Y:S01]  /*0080*/  SHFL.IDX PT, R8, R7, RZ, 0x1f ;  /* 0x00001fff07087589 */ /* 0x0002a200000e0000 */
[----:B0-----:R-:W-:-:S13]  /*0090*/  ISETP.NE.OR P0, PT, R2, RZ, !P0 ;  /* 0x000000ff0200720c */ /* 0x001fda0004705670 */
[----:B-12---:R-:W-:Y:S05]  /*00a0*/  @P0 BRA `(.L_x_1) ;  /* 0x0000000000200947 */ /* 0x006fea0003800000 */
[----:B------:R-:W-:Y:S02]  /*00b0*/  ULDC.64 UR4, c[0x0][0x198] ;  /* 0x0000660000047ab9 */ /* 0x000fe40000000a00 */
[----:B------:R-:W-:Y:S02]  /*00c0*/  UIADD3 UR6, UP0, UR4, 0xf0, URZ ;  /* 0x000000f004067890 */ /* 0x000fe4000ff1e03f */
[----:B------:R-:W-:Y:S02]  /*00d0*/  UIADD3 UR4, UP1, UR4, 0x1f0, URZ ;  /* 0x000001f004047890 */ /* 0x000fe4000ff3e03f */
[----:B------:R-:W-:Y:S02]  /*00e0*/  UIADD3.X UR7, URZ, UR5, URZ, UP0, !UPT ;  /* 0x000000053f077290 */ /* 0x000fe400087fe43f */
[----:B------:R-:W-:-:S07]  /*00f0*/  UIADD3.X UR5, URZ, UR5, URZ, UP1, !UPT ;  /* 0x000000053f057290 */ /* 0x000fce0008ffe43f */
[----:B------:R0:W-:Y:S02]  /*0100*/  UTMACCTL.PF [UR6] ;  /* 0x00000000060079b9 */ /* 0x0001e40008040000 */
[----:B------:R0:W-:Y:S02]  /*0110*/  UTMACCTL.PF [UR4] ;  /* 0x00000000040079b9 */ /* 0x0001e40008040000 */
[----:B0-----:R-:W-:Y:S01]  /*0120*/  NOP ;  /* 0x0000000000007918 */ /* 0x001fe20000000000 */
.L_x_1:
[----:B------:R-:W-:Y:S05]  /*0130*/  BSYNC B0 ;  /* 0x0000000000007941 */ /* 0x000fea0003800000 */
.L_x_0:
[----:B------:R-:W0:Y:S01]  /*0140*/  SHFL.IDX PT, R9, R0, RZ, 0x1f ;  /* 0x00001fff00097589 */ /* 0x000e2200000e0000 */
[----:B------:R-:W-:Y:S02]  /*0150*/  SHF.R.S32.HI R3, RZ, 0x1f, R4 ;  /* 0x0000001fff037819 */ /* 0x000fe40000011404 */
[----:B0-----:R-:W-:-:S13]  /*0160*/  ISETP.NE.AND P0, PT, R9, RZ, PT ;  /* 0x000000ff0900720c */ /* 0x001fda0003f05270 */
[----:B------:R-:W-:Y:S05]  /*0170*/  @P0 BRA `(.L_x_2) ;  /* 0x00000000008c0947 */ /* 0x000fea0003800000 */
[----:B------:R-:W-:Y:S01]  /*0180*/  ELECT P0, URZ, PT ;  /* 0x00000000003f782f */ /* 0x000fe20003800000 */
[----:B------:R-:W-:-:S12]  /*0190*/  BSSY B0, `(.L_x_2) ;  /* 0x0000021000007945 */ /* 0x000fd80003800000 */
[----:B------:R-:W-:Y:S05]  /*01a0*/  @!P0 BRA `(.L_x_3) ;  /* 0x00000000007c8947 */ /* 0x000fea0003800000 */
[----:B------:R-:W0:Y:S01]  /*01b0*/  S2UR UR8, SR_CgaCtaId ;  /* 0x00000000000879c3 */ /* 0x000e220000008800 */
[----:B------:R-:W-:Y:S01]  /*01c0*/  UMOV UR4, 0x400 ;  /* 0x0000040000047882 */ /* 0x000fe20000000000 */
[----:B------:R-:W-:Y:S01]  /*01d0*/  UMOV UR5, 0x1 ;  /* 0x0000000100057882 */ /* 0x000fe20000000000 */
[----:B------:R-:W-:Y:S02]  /*01e0*/  UMOV UR6, 0x2 ;  /* 0x0000000200067882 */ /* 0x000fe40000000000 */
[----:B------:R-:W-:-:S04]  /*01f0*/  UIADD3 UR6, -UR6, 0x100000, URZ ;  /* 0x0010000006067890 */ /* 0x000fc8000fffe13f */
[----:B------:R-:W-:Y:S02]  /*0200*/  USHF.L.U32 UR7, UR6, 0xb, URZ ;  /* 0x0000000b06077899 */ /* 0x000fe4000800063f */
[----:B------:R-:W-:Y:S02]  /*0210*/  USHF.L.U32 UR6, UR6, 0x1, URZ ;  /* 0x0000000106067899 */ /* 0x000fe4000800063f */
[----:B0-----:R-:W-:Y:S02]  /*0220*/  ULEA UR8, UR8, UR4, 0x18 ;  /* 0x0000000408087291 */ /* 0x001fe4000f8ec03f */
[----:B------:R-:W-:-:S04]  /*0230*/  UIADD3 UR4, -UR5, 0x100000, URZ ;  /* 0x0010000005047890 */ /* 0x000fc8000fffe13f */
[----:B------:R-:W-:Y:S02]  /*0240*/  USHF.L.U32 UR5, UR4, 0xb, URZ ;  /* 0x0000000b04057899 */ /* 0x000fe4000800063f */
[----:B------:R-:W-:Y:S01]  /*0250*/  USHF.L.U32 UR4, UR4, 0x1, URZ ;  /* 0x0000000104047899 */ /* 0x000fe2000800063f */
[----:B------:R-:W0:Y:S11]  /*0260*/  FENCE.VIEW.ASYNC.S ;  /* 0x00000000000073c6 */ /* 0x000e360000000000 */
[----:B0-----:R0:W1:Y:S01]  /*0270*/  SYNCS.EXCH.64 URZ, [UR8], UR4 ;  /* 0x00000004083f75b2 */ /* 0x0010620008000100 */
[----:B------:R0:W2:Y:S01]  /*0280*/  SYNCS.EXCH.64 URZ, [UR8+0x48], UR6 ;  /* 0x00004806083f75b2 */ /* 0x0000a20008000100 */
[----:B------:R0:W3:Y:S01]  /*0290*/  SYNCS.EXCH.64 URZ, [UR8+0x8], UR4 ;  /* 0x00000804083f75b2 */ /* 0x0000e20008000100 */
[----:B------:R0:W4:Y:S01]  /*02a0*/  SYNCS.EXCH.64 URZ, [UR8+0x50], UR6 ;  /* 0x00005006083f75b2 */ /* 0x0001220008000100 */
[----:B------:R0:W0:Y:S01]  /*02b0*/  SYNCS.EXCH.64 URZ, [UR8+0x10], UR4 ;  /* 0x00001004083f75b2 */ /* 0x0000220008000100 */
        /* <DEDUP_REMOVED lines=13> */
[----:B------:R-:W-:Y:S01]  /*0390*/  NOP ;  /* 0x0000000000007918 */ /* 0x000fe20000000000 */
.L_x_3:
[----:B0-----:R-:W-:Y:S05]  /*03a0*/  BSYNC B0 ;  /* 0x0000000000007941 */ /* 0x001fea0003800000 */
.L_x_2:
[----:B------:R-:W0:Y:S01]  /*03b0*/  SHFL.IDX PT, R12, R0, RZ, 0x1f ;  /* 0x00001fff000c7589 */ /* 0x000e2200000e0000 */
[----:B------:R-:W-:Y:S01]  /*03c0*/  LEA.HI R3, R3, R4, RZ, 0x7 ;  /* 0x0000000403037211 */ /* 0x000fe200078f38ff */
[----:B------:R-:W5:Y:S01]  /*03d0*/  S2UR UR12, SR_CTAID.X ;  /* 0x00000000000c79c3 */ /* 0x000f620000002500 */
[----:B------:R-:W-:Y:S01]  /*03e0*/  ELECT P0, URZ, PT ;  /* 0x00000000003f782f */ /* 0x000fe20003800000 */
[----:B------:R1:W2:Y:S01]  /*03f0*/  SHFL.IDX PT, R11, R0, RZ, 0x1f ;  /* 0x00001fff000b7589 */ /* 0x0002a200000e0000 */
[----:B------:R-:W-:Y:S02]  /*0400*/  LOP3.LUT R3, R3, 0xffffff80, RZ, 0xc0, !PT ;  /* 0xffffff8003037812 */ /* 0x000fe400078ec0ff */
[----:B------:R-:W-:Y:S01]  /*0410*/  ELECT P1, URZ, PT ;  /* 0x00000000003f782f */ /* 0x000fe20003820000 */
[----:B------:R-:W-:Y:S01]  /*0420*/  NOP ;  /* 0x0000000000007918 */ /* 0x000fe20000000000 */
[----:B------:R-:W3:Y:S01]  /*0430*/  S2R R6, SR_CTAID.Y ;  /* 0x0000000000067919 */ /* 0x000ee20000002600 */
[----:B------:R-:W-:Y:S01]  /*0440*/  ULDC UR4, c[0x0][0x150] ;  /* 0x0000540000047ab9 */ /* 0x000fe20000000800 */
[----:B------:R-:W-:Y:S01]  /*0450*/  IMAD.IADD R5, R4, 0x1, -R3 ;  /* 0x0000000104057824 */ /* 0x000fe200078e0a03 */
[----:B------:R-:W4:Y:S01]  /*0460*/  LDC R25, c[0x0][0x148] ;  /* 0x00005200ff197b82 */ /* 0x000f220000000800 */
[----:B-1----:R-:W-:Y:S01]  /*0470*/  SHF.R.S32.HI R0, RZ, 0x1f, R9 ;  /* 0x0000001fff007819 */ /* 0x002fe20000011409 */
[----:B------:R-:W1:Y:S01]  /*0480*/  SHFL.IDX PT, R15, R7, RZ, 0x1f ;  /* 0x00001fff070f7589 */ /* 0x000e6200000e0000 */
[----:B------:R-:W-:Y:S01]  /*0490*/  UMOV UR11, 0x80 ;  /* 0x00000080000b7882 */ /* 0x000fe20000000000 */
[----:B------:R-:W-:Y:S01]  /*04a0*/  SHF.R.S32.HI R20, RZ, 0x1f, R5 ;  /* 0x0000001fff147819 */ /* 0x000fe20000011405 */
[----:B------:R-:W-:Y:S01]  /*04b0*/  NOP ;  /* 0x0000000000007918 */ /* 0x000fe20000000000 */
[----:B------:R-:W-:Y:S01]  /*04c0*/  LEA.HI R0, R0, R9, RZ, 0x2 ;  /* 0x0000000900007211 */ /* 0x000fe200078f10ff */
[----:B------:R-:W-:Y:S01]  /*04d0*/  VIADD R35, R8, 0xffffffff ;  /* 0xffffffff08237836 */ /* 0x000fe20000000000 */
[----:B------:R-:W-:Y:S01]  /*04e0*/  LEA.HI R3, R20, R5, RZ, 0x3 ;  /* 0x0000000514037211 */ /* 0x000fe200078f18ff */
[----:B------:R-:W1:Y:S01]  /*04f0*/  LDC R13, c[0x0][0x140] ;  /* 0x00005000ff0d7b82 */ /* 0x000e620000000800 */
[----:B------:R-:W-:-:S02]  /*0500*/  LOP3.LUT R0, R0, 0x3ffffffc, RZ, 0xc0, !PT ;  /* 0x3ffffffc00007812 */ /* 0x000fc400078ec0ff */
[--C-:B------:R-:W-:Y:S02]  /*0510*/  SHF.R.S32.HI R10, RZ, 0x3, R3.reuse ;  /* 0x00000003ff0a7819 */ /* 0x100fe40000011403 */
[----:B------:R-:W-:Y:S01]  /*0520*/  SHF.R.S32.HI R3, RZ, 0x1f, R3 ;  /* 0x0000001fff037819 */ /* 0x000fe20000011403 */
[----:B------:R-:W-:Y:S01]  /*0530*/  IMAD.IADD R0, R9, 0x1, -R0 ;  /* 0x0000000109007824 */ /* 0x000fe200078e0a00 */
[----:B0-----:R-:W-:Y:S02]  /*0540*/  ISETP.NE.OR P0, PT, R12, RZ, !P0 ;  /* 0x000000ff0c00720c */ /* 0x001fe40004705670 */
[----:B------:R-:W-:Y:S01]  /*0550*/  LEA.HI R3, R3, R10, RZ, 0x2 ;  /* 0x0000000a03037211 */ /* 0x000fe200078f10ff */
[----:B------:R-:W0:Y:S01]  /*0560*/  LDC R12, c[0x0][0x144] ;  /* 0x00005100ff0c7b82 */ /* 0x000e220000000800 */
[----:B--2---:R-:W-:Y:S02]  /*0570*/  ISETP.NE.OR P1, PT, R11, RZ, !P1 ;  /* 0x000000ff0b00720c */ /* 0x004fe40004f25670 */
[----:B------:R-:W-:-:S02]  /*0580*/  LOP3.LUT R11, R3, 0xfffffffc, RZ, 0xc0, !PT ;  /* 0xfffffffc030b7812 */ /* 0x000fc400078ec0ff */
[----:B------:R-:W-:Y:S02]  /*0590*/  SHF.R.S32.HI R3, RZ, 0x1f, R2 ;  /* 0x0000001fff037819 */ /* 0x000fe40000011402 */
[----:B------:R-:W-:Y:S01]  /*05a0*/  ISETP.GE.U32.AND P5, PT, R35, 0x2, PT ;  /* 0x000000022300780c */ /* 0x000fe20003fa6070 */
[----:B------:R-:W-:Y:S01]  /*05b0*/  IMAD.IADD R11, R10, 0x1, -R11 ;  /* 0x000000010a0b7824 */ /* 0x000fe200078e0a0b */
[----:B-----5:R-:W-:Y:S01]  /*05c0*/  I2FP.F32.U32 R10, UR12 ;  /* 0x0000000c000a7c45 */ /* 0x020fe20008201000 */
[----:B------:R-:W-:Y:S01]  /*05d0*/  VOTEU.ALL UP0, P0 ;  /* 0x00000000003f7886 */ /* 0x000fe20000000000 */
[----:B---3--:R-:W-:Y:S01]  /*05e0*/  I2FP.F32.U32 R9, R6 ;  /* 0x0000000600097245 */ /* 0x008fe20000201000 */
[----:B------:R-:W-:Y:S01]  /*05f0*/  IMAD R0, R0, 0x4, R11 ;  /* 0x0000000400007824 */ /* 0x000fe200078e020b */
[----:B------:R-:W-:Y:S01]  /*0600*/  LEA.HI R3, R3, R2, RZ, 0x2 ;  /* 0x0000000203037211 */ /* 0x000fe200078f10ff */
[----:B------:R-:W-:Y:S01]  /*0610*/  VOTEU.ALL UP1, P1 ;  /* 0x00000000003f7886 */ /* 0x000fe20000820000 */
[----:B------:R-:W-:Y:S01]  /*0620*/  FMUL R10, R10, UR4 ;  /* 0x000000040a0a7c20 */ /* 0x000fe20008400000 */
[----:B------:R-:W2:Y:S01]  /*0630*/  @!UP0 S2UR UR7, SR_CgaCtaId ;  /* 0x00000000000789c3 */ /* 0x000ea20000008800 */
[----:B------:R-:W-:Y:S01]  /*0640*/  ULDC UR4, c[0x0][0x154] ;  /* 0x0000550000047ab9 */ /* 0x000fe20000000800 */
[----:B------:R-:W-:Y:S01]  /*0650*/  LOP3.LUT R3, R3, 0xfffffffc, RZ, 0xc0, !PT ;  /* 0xfffffffc03037812 */ /* 0x000fe200078ec0ff */
[----:B------:R-:W-:Y:S01]  /*0660*/  FMUL R9, R9, UR4 ;  /* 0x0000000409097c20 */ /* 0x000fe20008400000 */
[----:B------:R-:W-:Y:S01]  /*0670*/  UMOV UR4, 0x20 ;  /* 0x0000002000047882 */ /* 0x000fe20000000000 */
[----:B------:R-:W3:Y:S01]  /*0680*/  F2I.U32.TRUNC.NTZ R10, R10 ;  /* 0x0000000a000a7305 */ /* 0x000ee2000020f000 */
[----:B------:R-:W-:Y:S01]  /*0690*/  @!UP0 UMOV UR6, 0x400 ;  /* 0x0000040000068882 */ /* 0x000fe20000000000 */
[----:B------:R-:W-:Y:S01]  /*06a0*/  IMAD.IADD R14, R2, 0x1, -R3 ;  /* 0x00000001020e7824 */ /* 0x000fe200078e0a03 */
[----:B------:R-:W5:Y:S01]  /*06b0*/  @!UP1 S2UR UR10, SR_CgaCtaId ;  /* 0x00000000000a99c3 */ /* 0x000f620000008800 */
[----:B------:R-:W-:Y:S01]  /*06c0*/  IMAD.SHL.U32 R3, R0, 0x4, RZ ;  /* 0x0000000400037824 */ /* 0x000fe200078e00ff */
[----:B------:R-:W-:-:S04]  /*06d0*/  @!UP0 UIADD3 UR4, -UR4, 0x100000, URZ ;  /* 0x0010000004048890 */ /* 0x000fc8000fffe13f */
[----:B------:R-:W-:Y:S02]  /*06e0*/  @!UP0 USHF.L.U32 UR5, UR4, 0xb, URZ ;  /* 0x0000000b04058899 */ /* 0x000fe4000800063f */
[----:B------:R-:W-:Y:S01]  /*06f0*/  @!UP0 USHF.L.U32 UR4, UR4, 0x1, URZ ;  /* 0x0000000104048899 */ /* 0x000fe2000800063f */
[----:B-1----:R-:W-:Y:S01]  /*0700*/  ISETP.EQ.U32.AND P3, PT, R13, 0x1, PT ;  /* 0x000000010d00780c */ /* 0x002fe20003f62070 */
[----:B------:R-:W-:Y:S01]  /*0710*/  @!UP1 UMOV UR9, 0x400 ;  /* 0x0000040000099882 */ /* 0x000fe20000000000 */
[----:B------:R-:W1:Y:S01]  /*0720*/  F2I.U32.TRUNC.NTZ R9, R9 ;  /* 0x0000000900097305 */ /* 0x000e62000020f000 */
[----:B------:R-:W-:Y:S01]  /*0730*/  LOP3.LUT R88, R0, 0xc, R3, 0x78, !PT ;  /* 0x0000000c00587812 */ /* 0x000fe200078e7803 */
[----:B------:R-:W-:Y:S01]  /*0740*/  VOTEU.ALL UP2, P1 ;  /* 0x00000000003f7886 */ /* 0x000fe20000840000 */
[----:B------:R-:W-:Y:S01]  /*0750*/  VOTEU.ALL UP3, P1 ;  /* 0x00000000003f7886 */ /* 0x000fe20000860000 */
[----:B------:R-:W-:Y:S01]  /*0760*/  VOTEU.ALL UP4, P1 ;  /* 0x00000000003f7886 */ /* 0x000fe20000880000 */
[----:B------:R-:W-:Y:S01]  /*0770*/  VOTEU.ALL UP5, P1 ;  /* 0x00000000003f7886 */ /* 0x000fe200008a0000 */
[----:B------:R-:W-:Y:S01]  /*0780*/  ISETP.NE.AND P1, PT, R14, 0x3, PT ;  /* 0x000000030e00780c */ /* 0x000fe20003f25270 */
[----:B---3--:R-:W-:Y:S01]  /*0790*/  IMAD.MOV R21, RZ, RZ, -R10 ;  /* 0x000000ffff157224 */ /* 0x008fe200078e0a0a */
[----:B------:R-:W-:-:S02]  /*07a0*/  R2UR UR43, R15 ;  /* 0x000000000f2b72ca */ /* 0x000fc400000e0000 */
[----:B------:R-:W-:Y:S01]  /*07b0*/  ISETP.EQ.OR P1, PT, R14, RZ, !P1 ;  /* 0x000000ff0e00720c */ /* 0x000fe20004f22670 */
[----:B--2---:R-:W-:Y:S01]  /*07c0*/  @!UP0 ULEA UR8, UR7, UR6, 0x18 ;  /* 0x0000000607088291 */ /* 0x004fe2000f8ec03f */
[----:B0-----:R-:W-:Y:S01]  /*07d0*/  IMAD R21, R12, R21, UR12 ;  /* 0x0000000c0c157e24 */ /* 0x001fe2000f8e0215 */
[----:B------:R-:W-:-:S04]  /*07e0*/  @!UP1 UIADD3 UR6, -UR11, 0x100000, URZ ;  /* 0x001000000b069890 */ /* 0x000fc8000fffe13f */
[----:B------:R-:W-:Y:S02]  /*07f0*/  @!UP1 USHF.L.U32 UR7, UR6, 0xb, URZ ;  /* 0x0000000b06079899 */ /* 0x000fe4000800063f */
[----:B------:R-:W-:Y:S01]  /*0800*/  @!UP1 USHF.L.U32 UR6, UR6, 0x1, URZ ;  /* 0x0000000106069899 */ /* 0x000fe2000800063f */
[C---:B------:R-:W-:Y:S01]  /*0810*/  ISETP.EQ.AND P1, PT, R8.reuse, RZ, P1 ;  /* 0x000000ff0800720c */ /* 0x040fe20000f22270 */
[----:B-1----:R-:W-:Y:S01]  /*0820*/  IMAD.MOV R24, RZ, RZ, -R9 ;  /* 0x000000ffff187224 */ /* 0x002fe200078e0a09 */
[----:B------:R-:W-:Y:S01]  /*0830*/  VOTEU.ALL UP0, P0 ;  /* 0x00000000003f7886 */ /* 0x000fe20000000000 */
[----:B------:R-:W-:Y:S01]  /*0840*/  ISETP.NE.AND P2, PT, R8, RZ, PT ;  /* 0x000000ff0800720c */ /* 0x000fe20003f45270 */
[----:B-----5:R-:W-:Y:S01]  /*0850*/  @!UP1 ULEA UR9, UR10, UR9, 0x18 ;  /* 0x000000090a099291 */ /* 0x020fe2000f8ec03f */
[----:B----4-:R-:W-:Y:S01]  /*0860*/  IMAD R3, R25, R24, R6 ;  /* 0x0000001819037224 */ /* 0x010fe200078e0206 */
[----:B------:R-:W-:Y:S01]  /*0870*/  VOTEU.ALL UP1, P0 ;  /* 0x00000000003f7886 */ /* 0x000fe20000020000 */
[----:B------:R-:W-:Y:S01]  /*0880*/  LOP3.LUT P0, RZ, R5, 0x7, RZ, 0xc0, !PT ;  /* 0x0000000705ff7812 */ /* 0x000fe2000780c0ff */
[----:B------:R-:W0:Y:S02]  /*0890*/  FENCE.VIEW.ASYNC.S ;  /* 0x00000000000073c6 */ /* 0x000e240000000000 */
[----:B0-----:R0:W1:Y:S01]  /*08a0*/  @!UP0 SYNCS.EXCH.64 URZ, [UR8+0xc0], UR4 ;  /* 0x0000c004083f85b2 */ /* 0x0010620008000100 */
[----:B------:R-:W-:-:S02]  /*08b0*/  SEL R23, RZ, 0x1, !P1 ;  /* 0x00000001ff177807 */ /* 0x000fc40004800000 */
[----:B------:R-:W-:Y:S02]  /*08c0*/  ISETP.NE.AND P4, PT, R3, R88, PT ;  /* 0x000000580300720c */ /* 0x000fe40003f85270 */
[----:B------:R-:W-:Y:S02]  /*08d0*/  ISETP.LT.U32.AND P0, PT, R88, 0x2, !P0 ;  /* 0x000000025800780c */ /* 0x000fe40004701070 */
[----:B------:R-:W-:Y:S02]  /*08e0*/  ISETP.EQ.OR P4, PT, R21, RZ, !P4 ;  /* 0x000000ff1500720c */ /* 0x000fe40006782670 */
[----:B------:R-:W-:Y:S02]  /*08f0*/  SEL R23, R23, 0x2, P5 ;  /* 0x0000000217177807 */ /* 0x000fe40002800000 */
[----:B------:R-:W-:-:S04]  /*0900*/  PLOP3.LUT P0, PT, P0, P4, PT, 0x80, 0x0 ;  /* 0x000000000000781c */ /* 0x000fc80000709070 */
[----:B------:R-:W-:Y:S01]  /*0910*/  P2R R103, PR, RZ, 0x1 ;  /* 0x00000001ff677803 */ /* 0x000fe20000000000 */
[----:B------:R0:W2:Y:S01]  /*0920*/  @!UP1 SYNCS.EXCH.64 URZ, [UR8+0xc8], UR4 ;  /* 0x0000c804083f95b2 */ /* 0x0000a20008000100 */
[----:B------:R-:W-:Y:S01]  /*0930*/  NOP ;  /* 0x0000000000007918 */ /* 0x000fe20000000000 */
[----:B------:R0:W3:Y:S01]  /*0940*/  @!UP2 SYNCS.EXCH.64 URZ, [UR9+0xa0], UR6 ;  /* 0x0000a006093fa5b2 */ /* 0x0000e20008000100 */
[----:B------:R0:W4:Y:S01]  /*0950*/  @!UP3 SYNCS.EXCH.64 URZ, [UR9+0xa8], UR6 ;  /* 0x0000a806093fb5b2 */ /* 0x0001220008000100 */
[----:B------:R0:W0:Y:S01]  /*0960*/  @!UP4 SYNCS.EXCH.64 URZ, [UR9+0xb0], UR6 ;  /* 0x0000b006093fc5b2 */ /* 0x0000220008000100 */
[----:B------:R0:W0:Y:S01]  /*0970*/  @!UP5 SYNCS.EXCH.64 URZ, [UR9+0xb8], UR6 ;  /* 0x0000b806093fd5b2 */ /* 0x0000220008000100 */
[----:B------:R-:W-:Y:S01]  /*0980*/  NOP ;  /* 0x0000000000007918 */ /* 0x000fe20000000000 */
[----:B------:R-:W-:Y:S05]  /*0990*/  @!P3 BRA `(.L_x_4) ;  /* 0x000000000008b947 */ /* 0x000fea0003800000 */
[----:B01234-:R-:W-:Y:S01]  /*09a0*/  UCGABAR_ARV ;  /* 0x00000000000079c7 */ /* 0x01ffe20008000000 */
[----:B------:R-:W-:Y:S05]  /*09b0*/  BRA `(.L_x_5) ;  /* 0x0000000000047947 */ /* 0x000fea0003800000 */
.L_x_4:
[----:B01234-:R-:W-:Y:S01]  /*09c0*/  NOP ;  /* 0x0000000000007918 */ /* 0x01ffe20000000000 */
.L_x_5:
[----:B------:R-:W-:Y:S01]  /*09d0*/  ULDC.64 UR4, c[0x0][0x598] ;  /* 0x0001660000047ab9 */ /* 0x000fe20000000a00 */
[----:B------:R-:W-:Y:S01]  /*09e0*/  ULDC.64 UR36, c[0x0][0x208] ;  /* 0x0000820000247ab9 */ /* 0x000fe20000000a00 */
[----:B------:R-:W-:-:S04]  /*09f0*/  ISETP.NE.U32.AND P0, PT, RZ, UR4, PT ;  /* 0x00000004ff007c0c */ /* 0x000fc8000bf05070 */
[----:B------:R-:W-:-:S13]  /*0a00*/  ISETP.NE.AND.EX P0, PT, RZ, UR5, PT, P0 ;  /* 0x00000005ff007c0c */ /* 0x000fda000bf05300 */
[----:B------:R-:W-:Y:S05]  /*0a10*/  @!P0 BRA `(.L_x_6) ;  /* 0x00000000001c8947 */ /* 0x000fea0003800000 */
[----:B------:R-:W0:Y:S02]  /*0a20*/  LDC.64 R2, c[0x0][0x598] ;  /* 0x00016600ff027b82 */ /* 0x000e240000000a00 */
[----:B0-----:R-:W2:Y:S02]  /*0a30*/  LDG.E.64 R2, desc[UR36][R2.64] ;  /* 0x0000002402027981 */ /* 0x001ea4000c1e1b00 */
[----:B--2---:R-:W-:-:S04]  /*0a40*/  ISETP.NE.U32.AND P0, PT, R2, RZ, PT ;  /* 0x000000ff0200720c */ /* 0x004fc80003f05070 */
[----:B------:R-:W-:-:S13]  /*0a50*/  ISETP.NE.AND.EX P0, PT, R3, RZ, PT, P0 ;  /* 0x000000ff0300720c */ /* 0x000fda0003f05300 */
[----:B------:R-:W-:Y:S05]  /*0a60*/  @!P0 BRA `(.L_x_6) ;  /* 0x0000000000088947 */ /* 0x000fea0003800000 */
[----:B------:R0:W5:Y:S01]  /*0a70*/  LD.E R89, desc[UR36][R2.64] ;  /* 0x0000002402597980 */ /* 0x000162000c101900 */
[----:B------:R-:W-:Y:S05]  /*0a80*/  BRA `(.L_x_7) ;  /* 0x0000000000247947 */ /* 0x000fea0003800000 */
.L_x_6:
[----:B------:R-:W-:Y:S02]  /*0a90*/  ULDC.64 UR4, c[0x0][0x588] ;  /* 0x0001620000047ab9 */ /* 0x000fe40000000a00 */
[----:B------:R-:W-:-:S04]  /*0aa0*/  ISETP.NE.U32.AND P0, PT, RZ, UR4, PT ;  /* 0x00000004ff007c0c */ /* 0x000fc8000bf05070 */
[----:B------:R-:W-:-:S13]  /*0ab0*/  ISETP.NE.AND.EX P0, PT, RZ, UR5, PT, P0 ;  /* 0x00000005ff007c0c */ /* 0x000fda000bf05300 */
[----:B------:R-:W-:Y:S05]  /*0ac0*/  @!P0 BRA `(.L_x_8) ;  /* 0x00000000000c8947 */ /* 0x000fea0003800000 */
[----:B------:R-:W0:Y:S02]  /*0ad0*/  LDC.64 R2, c[0x0][0x588] ;  /* 0x00016200ff027b82 */ /* 0x000e240000000a00 */
[----:B0-----:R1:W5:Y:S01]  /*0ae0*/  LDG.E R89, desc[UR36][R2.64] ;  /* 0x0000002402597981 */ /* 0x001362000c1e1900 */
[----:B------:R-:W-:Y:S05]  /*0af0*/  BRA `(.L_x_7) ;  /* 0x0000000000087947 */ /* 0x000fea0003800000 */
.L_x_8:
[----:B------:R-:W-:Y:S02]  /*0b00*/  ULDC UR4, c[0x0][0x580] ;  /* 0x0001600000047ab9 */ /* 0x000fe40000000800 */
[----:B------:R-:W-:-:S07]  /*0b10*/  IMAD.U32 R89, RZ, RZ, UR4 ;  /* 0x00000004ff597e24 */ /* 0x000fce000f8e00ff */
.L_x_7:
[----:B------:R-:W-:Y:S02]  /*0b20*/  ULDC.64 UR4, c[0x0][0x5a0] ;  /* 0x0001680000047ab9 */ /* 0x000fe40000000a00 */
[----:B------:R-:W-:-:S04]  /*0b30*/  ISETP.NE.U32.AND P0, PT, RZ, UR4, PT ;  /* 0x00000004ff007c0c */ /* 0x000fc8000bf05070 */
[----:B------:R-:W-:-:S13]  /*0b40*/  ISETP.NE.AND.EX P0, PT, RZ, UR5, PT, P0 ;  /* 0x00000005ff007c0c */ /* 0x000fda000bf05300 */
[----:B------:R-:W-:Y:S05]  /*0b50*/  @!P0 BRA `(.L_x_9) ;  /* 0x00000000001c8947 */ /* 0x000fea0003800000 */
[----:B01----:R-:W0:Y:S02]  /*0b60*/  LDC.64 R2, c[0x0][0x5a0] ;  /* 0x00016800ff027b82 */ /* 0x003e240000000a00 */
[----:B0-----:R-:W2:Y:S02]  /*0b70*/  LDG.E.64 R2, desc[UR36][R2.64] ;  /* 0x0000002402027981 */ /* 0x001ea4000c1e1b00 */
[----:B--2---:R-:W-:-:S04]  /*0b80*/  ISETP.NE.U32.AND P0, PT, R2, RZ, PT ;  /* 0x000000ff0200720c */ /* 0x004fc80003f05070 */
[----:B------:R-:W-:-:S13]  /*0b90*/  ISETP.NE.AND.EX P0, PT, R3, RZ, PT, P0 ;  /* 0x000000ff0300720c */ /* 0x000fda0003f05300 */
[----:B------:R-:W-:Y:S05]  /*0ba0*/  @!P0 BRA `(.L_x_9) ;  /* 0x0000000000088947 */ /* 0x000fea0003800000 */
[----:B------:R0:W5:Y:S01]  /*0bb0*/  LD.E R90, desc[UR36][R2.64] ;  /* 0x00000024025a7980 */ /* 0x000162000c101900 */
[----:B------:R-:W-:Y:S05]  /*0bc0*/  BRA `(.L_x_10) ;  /* 0x0000000000247947 */ /* 0x000fea0003800000 */
.L_x_9:
[----:B------:R-:W-:Y:S02]  /*0bd0*/  ULDC.64 UR4, c[0x0][0x590] ;  /* 0x0001640000047ab9 */ /* 0x000fe40000000a00 */
[----:B------:R-:W-:-:S04]  /*0be0*/  ISETP.NE.U32.AND P0, PT, RZ, UR4, PT ;  /* 0x00000004ff007c0c */ /* 0x000fc8000bf05070 */
[----:B------:R-:W-:-:S13]  /*0bf0*/  ISETP.NE.AND.EX P0, PT, RZ, UR5, PT, P0 ;  /* 0x00000005ff007c0c */ /* 0x000fda000bf05300 */
[----:B------:R-:W-:Y:S05]  /*0c00*/  @!P0 BRA `(.L_x_11) ;  /* 0x00000000000c8947 */ /* 0x000fea0003800000 */
[----:B------:R-:W2:Y:S02]  /*0c10*/  LDC.64 R90, c[0x0][0x590] ;  /* 0x00016400ff5a7b82 */ /* 0x000ea40000000a00 */
[----:B--2---:R2:W5:Y:S01]  /*0c20*/  LDG.E R90, desc[UR36][R90.64] ;  /* 0x000000245a5a7981 */ /* 0x004562000c1e1900 */
[----:B------:R-:W-:Y:S05]  /*0c30*/  BRA `(.L_x_10) ;  /* 0x0000000000087947 */ /* 0x000fea0003800000 */
.L_x_11:
[----:B------:R-:W-:Y:S02]  /*0c40*/  ULDC UR4, c[0x0][0x584] ;  /* 0x0001610000047ab9 */ /* 0x000fe40000000800 */
[----:B------:R-:W-:-:S07]  /*0c50*/  IMAD.U32 R90, RZ, RZ, UR4 ;  /* 0x00000004ff5a7e24 */ /* 0x000fce000f8e00ff */
.L_x_10:
[----:B01----:R-:W0:Y:S01]  /*0c60*/  LDC R2, c[0x0][0x65c] ;  /* 0x00019700ff027b82 */ /* 0x003e220000000800 */
[----:B------:R-:W-:Y:S01]  /*0c70*/  ULDC UR6, c[0x0][0x28c] ;  /* 0x0000a30000067ab9 */ /* 0x000fe20000000800 */
[----:B------:R-:W-:Y:S01]  /*0c80*/  ISETP.NE.AND P0, PT, R8, 0x2, PT ;  /* 0x000000020800780c */ /* 0x000fe20003f05270 */
[----:B------:R-:W-:Y:S01]  /*0c90*/  UIADD3 UR6, UR6, 0x1f, URZ ;  /* 0x0000001f06067890 */ /* 0x000fe2000fffe03f */
[----:B------:R-:W-:Y:S01]  /*0ca0*/  IMAD.U32 R8, RZ, RZ, UR12 ;  /* 0x0000000cff087e24 */ /* 0x000fe2000f8e00ff */
[----:B------:R-:W-:Y:S01]  /*0cb0*/  UMOV UR38, URZ ;  /* 0x0000003f00267c82 */ /* 0x000fe20008000000 */
[----:B------:R-:W-:Y:S01]  /*0cc0*/  UMOV UR39, URZ ;  /* 0x0000003f00277c82 */ /* 0x000fe20008000000 */
[----:B------:R-:W-:Y:S01]  /*0cd0*/  USHF.R.S32.HI UR7, URZ, 0x1f, UR6 ;  /* 0x0000001f3f077899 */ /* 0x000fe20008011406 */
[----:B------:R-:W-:-:S03]  /*0ce0*/  ULDC.64 UR8, c[0x0][0x650] ;  /* 0x0001940000087ab9 */ /* 0x000fc60000000a00 */
[----:B------:R-:W-:-:S04]  /*0cf0*/  ULEA.HI UR7, UR7, UR6, URZ, 0x5 ;  /* 0x0000000607077291 */ /* 0x000fc8000f8f283f */
[----:B------:R-:W-:Y:S01]  /*0d00*/  USHF.R.S32.HI UR40, URZ, 0x5, UR7 ;  /* 0x000000053f287899 */ /* 0x000fe20008011407 */
[----:B0-----:R-:W-:-:S13]  /*0d10*/  ISETP.NE.AND P1, PT, R2, 0x1, PT ;  /* 0x000000010200780c */ /* 0x001fda0003f25270 */
[----:B------:R-:W0:Y:S01]  /*0d20*/  @P1 LDC R17, c[0x0][0x10] ;  /* 0x00000400ff111b82 */ /* 0x000e220000000800 */
[----:B------:R-:W-:Y:S02]  /*0d30*/  @P1 IMAD.MOV.U32 R7, RZ, RZ, RZ ;  /* 0x000000ffff071224 */ /* 0x000fe400078e00ff */
[----:B------:R-:W-:-:S05]  /*0d40*/  @P1 IMAD.MOV.U32 R9, RZ, RZ, RZ ;  /* 0x000000ffff091224 */ /* 0x000fca00078e00ff */
[----:B------:R-:W1:Y:S01]  /*0d50*/  @!P1 LDC R3, c[0x0][0xc] ;  /* 0x00000300ff039b82 */ /* 0x000e620000000800 */
[----:B------:R-:W-:Y:S01]  /*0d60*/  ULDC UR4, c[0x0][0xc] ;  /* 0x0000030000047ab9 */ /* 0x000fe20000000800 */
[----:B------:R-:W-:Y:S02]  /*0d70*/  ULDC UR5, c[0x0][0x10] ;  /* 0x0000040000057ab9 */ /* 0x000fe40000000800 */
[----:B------:R-:W-:-:S04]  /*0d80*/  UIMAD.WIDE.U32 UR4, UR4, UR5, URZ ;  /* 0x00000005040472a5 */ /* 0x000fc8000f8e003f */
[----:B------:R-:W3:Y:S01]  /*0d90*/  LDC R0, c[0x0][0x14] ;  /* 0x00000500ff007b82 */ /* 0x000ee20000000800 */
[----:B0-----:R-:W-:-:S04]  /*0da0*/  @P1 IMAD.WIDE.U32 R16, R17, UR12, R6 ;  /* 0x0000000c11101c25 */ /* 0x001fc8000f8e0006 */
[----:B------:R-:W-:Y:S02]  /*0db0*/  @P1 IMAD.IADD R17, R17, 0x1, R9 ;  /* 0x0000000111111824 */ /* 0x000fe400078e0209 */
[----:B------:R-:W-:Y:S02]  /*0dc0*/  IMAD.MOV.U32 R9, RZ, RZ, RZ ;  /* 0x000000ffff097224 */ /* 0x000fe400078e00ff */
[----:B-1----:R-:W-:-:S04]  /*0dd0*/  @!P1 IMAD.WIDE.U32 R8, R6, R3, R8 ;  /* 0x0000000306089225 */ /* 0x002fc800078e0008 */
[----:B------:R-:W-:Y:S02]  /*0de0*/  @!P1 IMAD.MOV.U32 R16, RZ, RZ, R8 ;  /* 0x000000ffff109224 */ /* 0x000fe400078e0008 */
[----:B---3--:R-:W-:-:S04]  /*0df0*/  IMAD.WIDE.U32 R10, R0, UR4, RZ ;  /* 0x00000004000a7c25 */ /* 0x008fc8000f8e00ff */
[----:B------:R-:W-:Y:S01]  /*0e00*/  IMAD R3, R0, UR5, RZ ;  /* 0x0000000500037c24 */ /* 0x000fe2000f8e02ff */
[----:B------:R0:W-:Y:S01]  /*0e10*/  STL.64 [R1], R10 ;  /* 0x0000000a01007387 */ /* 0x0001e20000100a00 */
[----:B------:R-:W-:Y:S02]  /*0e20*/  @!P1 IMAD.MOV.U32 R17, RZ, RZ, R9 ;  /* 0x000000ffff119224 */ /* 0x000fe400078e0009 */
[----:B------:R-:W-:Y:S01]  /*0e30*/  IMAD.IADD R0, R11, 0x1, R3 ;  /* 0x000000010b007824 */ /* 0x000fe200078e0203 */
[----:B------:R-:W-:Y:S06]  /*0e40*/  @P0 BRA `(.L_x_12) ;  /* 0x0000000000200947 */ /* 0x000fec0003800000 */
[----:B------:R-:W-:Y:S01]  /*0e50*/  UISETP.GE.U32.AND UP0, UPT, UR40, 0x9, UPT ;  /* 0x000000092800788c */ /* 0x000fe2000bf06070 */
[----:B------:R-:W-:Y:S01]  /*0e60*/  IADD3 R16, P0, R16, R10, RZ ;  /* 0x0000000a10107210 */ /* 0x000fe20007f1e0ff */
[----:B------:R-:W-:Y:S01]  /*0e70*/  UIMAD.WIDE.U32 UR4, UR40, 0x38e38e39, URZ ;  /* 0x38e38e39280478a5 */ /* 0x000fe2000f8e003f */
[----:B------:R-:W-:-:S03]  /*0e80*/  UMOV UR39, URZ ;  /* 0x0000003f00277c82 */ /* 0x000fc60008000000 */
[----:B------:R-:W-:Y:S01]  /*0e90*/  USHF.R.U32.HI UR4, URZ, 0x1, UR5 ;  /* 0x000000013f047899 */ /* 0x000fe20008011605 */
[----:B------:R-:W-:-:S03]  /*0ea0*/  IMAD.X R17, R0, 0x1, R17, P0 ;  /* 0x0000000100117824 */ /* 0x000fc600000e0611 */
[----:B------:R-:W-:Y:S02]  /*0eb0*/  UIMAD UR38, UR4, -0x9, UR40 ;  /* 0xfffffff7042678a4 */ /* 0x000fe4000f8e0228 */
[----:B------:R-:W-:-:S12]  /*0ec0*/  @UP0 ULOP3.LUT UR39, UR4, 0x1, URZ, 0xc0, !UPT ;  /* 0x0000000104270892 */ /* 0x000fd8000f8ec03f */
.L_x_12:
[----:B------:R-:W-:Y:S01]  /*0ed0*/  ISETP.GE.U32.AND P0, PT, R16, UR8, PT ;  /* 0x0000000810007c0c */ /* 0x000fe2000bf06070 */
[----:B------:R-:W-:Y:S01]  /*0ee0*/  IMAD.MOV.U32 R22, RZ, RZ, -0x1 ;  /* 0xffffffffff167424 */ /* 0x000fe200078e00ff */
[----:B------:R-:W-:Y:S01]  /*0ef0*/  PRMT R3, RZ, 0x7610, R3 ;  /* 0x00007610ff037816 */ /* 0x000fe20000000003 */
[----:B------:R-:W-:Y:S01]  /*0f00*/  IMAD.MOV.U32 R18, RZ, RZ, -0x1 ;  /* 0xffffffffff127424 */ /* 0x000fe200078e00ff */
[----:B------:R-:W-:Y:S01]  /*0f10*/  ISETP.GE.U32.AND.EX P0, PT, R17, UR9, PT, P0 ;  /* 0x0000000911007c0c */ /* 0x000fe2000bf06100 */
[----:B------:R-:W-:-:S12]  /*0f20*/  IMAD.MOV.U32 R19, RZ, RZ, -0x1 ;  /* 0xffffffffff137424 */ /* 0x000fd800078e00ff */
[----:B------:R-:W-:Y:S05]  /*0f30*/  @P0 BRA `(.L_x_13) ;  /* 0x0000000400280947 */ /* 0x000fea0003800000 */
[----:B------:R-:W1:Y:S01]  /*0f40*/  LDC.64 R18, c[0x0][0x628] ;  /* 0x00018a00ff127b82 */ /* 0x000e620000000a00 */
[----:B------:R-:W-:Y:S02]  /*0f50*/  IMAD.MOV.U32 R8, RZ, RZ, R16 ;  /* 0x000000ffff087224 */ /* 0x000fe400078e0010 */
[----:B------:R-:W-:-:S05]  /*0f60*/  IMAD.MOV.U32 R9, RZ, RZ, R17 ;  /* 0x000000ffff097224 */ /* 0x000fca00078e0011 */
[----:B------:R-:W3:Y:S08]  /*0f70*/  LDC R22, c[0x0][0x630] ;  /* 0x00018c00ff167b82 */ /* 0x000ef00000000800 */
[----:B------:R-:W4:Y:S01]  /*0f80*/  LDC.64 R26, c[0x0][0x620] ;  /* 0x00018800ff1a7b82 */ /* 0x000f220000000a00 */
[----:B-1----:R-:W-:-:S04]  /*0f90*/  ISETP.NE.U32.AND P0, PT, R18, RZ, PT ;  /* 0x000000ff1200720c */ /* 0x002fc80003f05070 */
[----:B------:R-:W-:-:S13]  /*0fa0*/  ISETP.NE.AND.EX P0, PT, R19, RZ, PT, P0 ;  /* 0x000000ff1300720c */ /* 0x000fda0003f05300 */
[----:B---34-:R-:W-:Y:S05]  /*0fb0*/  @!P0 BRA `(.L_x_14) ;  /* 0x0000000000288947 */ /* 0x018fea0003800000 */
[----:B------:R-:W1:Y:S02]  /*0fc0*/  LDC R3, c[0x0][0x634] ;  /* 0x00018d00ff037b82 */ /* 0x000e640000000800 */
[----:B-1----:R-:W-:-:S05]  /*0fd0*/  IADD3 R3, P0, R16, R3, RZ ;  /* 0x0000000310037210 */ /* 0x002fca0007f1e0ff */
[----:B------:R-:W-:-:S04]  /*0fe0*/  IMAD.X R15, RZ, RZ, R17, P0 ;  /* 0x000000ffff0f7224 */ /* 0x000fc800000e0611 */
[----:B------:R-:W-:-:S04]  /*0ff0*/  IMAD.WIDE.U32 R8, R15, R18, RZ ;  /* 0x000000120f087225 */ /* 0x000fc800078e00ff */
[----:B0-----:R-:W-:-:S04]  /*1000*/  IMAD.WIDE.U32 R10, P0, R3, R19, R8 ;  /* 0x00000013030a7225 */ /* 0x001fc80007800008 */
[----:B------:R-:W-:-:S04]  /*1010*/  IMAD.WIDE.U32 R8, R3, R18, RZ ;  /* 0x0000001203087225 */ /* 0x000fc800078e00ff */
[----:B------:R-:W-:Y:S01]  /*1020*/  IMAD.X R13, RZ, RZ, RZ, P0 ;  /* 0x000000ffff0d7224 */ /* 0x000fe200000e06ff */
[----:B------:R-:W-:Y:S01]  /*1030*/  IADD3 RZ, P0, R9, R10, RZ ;  /* 0x0000000a09ff7210 */ /* 0x000fe20007f1e0ff */
[----:B------:R-:W-:-:S04]  /*1040*/  IMAD.MOV.U32 R12, RZ, RZ, R11 ;  /* 0x000000ffff0c7224 */ /* 0x000fc800078e000b */
[----:B------:R-:W-:-:S08]  /*1050*/  IMAD.WIDE.U32.X R8, R15, R19, R12, P0 ;  /* 0x000000130f087225 */ /* 0x000fd000000e040c */
.L_x_14:
[----:B------:R-:W1:Y:S01]  /*1060*/  LDC.64 R30, c[0x0][0x640] ;  /* 0x00019000ff1e7b82 */ /* 0x000e620000000a00 */
[-CC-:B------:R-:W-:Y:S02]  /*1070*/  SHF.R.U64 R32, R8, R22.reuse, R9.reuse ;  /* 0x0000001608207219 */ /* 0x180fe40000001209 */
[----:B------:R-:W-:Y:S02]  /*1080*/  SHF.R.U32.HI R3, RZ, R22, R9 ;  /* 0x00000016ff037219 */ /* 0x000fe40000011609 */
[----:B0-----:R-:W-:-:S03]  /*1090*/  IADD3 R11, P0, RZ, -R32, RZ ;  /* 0x80000020ff0b7210 */ /* 0x001fc60007f1e0ff */
[----:B------:R-:W0:Y:S02]  /*10a0*/  LDC R12, c[0x0][0x618] ;  /* 0x00018600ff0c7b82 */ /* 0x000e240000000800 */
[----:B------:R-:W-:Y:S02]  /*10b0*/  IMAD.X R3, RZ, RZ, ~R3, P0 ;  /* 0x000000ffff037224 */ /* 0x000fe400000e0e03 */
[----:B------:R-:W-:-:S04]  /*10c0*/  IMAD.WIDE.U32 R8, R11, R26, R16 ;  /* 0x0000001a0b087225 */ /* 0x000fc800078e0010 */
[----:B------:R-:W3:Y:S01]  /*10d0*/  LDC R22, c[0x0][0x608] ;  /* 0x00018200ff167b82 */ /* 0x000ee20000000800 */
[----:B------:R-:W-:-:S04]  /*10e0*/  IMAD R10, R3, R26, RZ ;  /* 0x0000001a030a7224 */ /* 0x000fc800078e02ff */
[----:B------:R-:W-:Y:S02]  /*10f0*/  IMAD R3, R11, R27, R10 ;  /* 0x0000001b0b037224 */ /* 0x000fe400078e020a */
[----:B------:R-:W-:Y:S01]  /*1100*/  IMAD.MOV.U32 R10, RZ, RZ, -0x1 ;  /* 0xffffffffff0a7424 */ /* 0x000fe200078e00ff */
[----:B------:R-:W4:Y:S01]  /*1110*/  LDC R29, c[0x0][0x658] ;  /* 0x00019600ff1d7b82 */ /* 0x000f220000000800 */
[----:B------:R-:W-:Y:S01]  /*1120*/  IMAD.IADD R3, R9, 0x1, R3 ;  /* 0x0000000109037824 */ /* 0x000fe200078e0203 */
[----:B-1----:R-:W-:-:S04]  /*1130*/  ISETP.NE.U32.AND P0, PT, R30, RZ, PT ;  /* 0x000000ff1e00720c */ /* 0x002fc80003f05070 */
[----:B------:R-:W-:Y:S02]  /*1140*/  ISETP.NE.AND.EX P0, PT, R31, RZ, PT, P0 ;  /* 0x000000ff1f00720c */ /* 0x000fe40003f05300 */
[----:B------:R-:W1:Y:S01]  /*1150*/  LDC R26, c[0x0][0x600] ;  /* 0x00018000ff1a7b82 */ /* 0x000e620000000800 */
[-CC-:B0-----:R-:W-:Y:S02]  /*1160*/  SHF.R.U64 R18, R8, R12.reuse, R3.reuse ;  /* 0x0000000c08127219 */ /* 0x181fe40000001203 */
[----:B------:R-:W-:-:S05]  /*1170*/  SHF.R.U32.HI R3, RZ, R12, R3 ;  /* 0x0000000cff037219 */ /* 0x000fca0000011603 */
[----:B------:R-:W0:Y:S01]  /*1180*/  LDC R27, c[0x0][0x648] ;  /* 0x00019200ff1b7b82 */ /* 0x000e220000000800 */
[-CC-:B---3--:R-:W-:Y:S02]  /*1190*/  SHF.R.U64 R34, R18, R22.reuse, R3.reuse ;  /* 0x0000001612227219 */ /* 0x188fe40000001203 */
[----:B------:R-:W-:Y:S01]  /*11a0*/  SHF.R.U32.HI R8, RZ, R22, R3 ;  /* 0x00000016ff087219 */ /* 0x000fe20000011603 */
[----:B------:R-:W-:-:S04]  /*11b0*/  IMAD.MOV.U32 R22, RZ, RZ, 0x1 ;  /* 0x00000001ff167424 */ /* 0x000fc800078e00ff */
[----:B------:R-:W3:Y:S01]  /*11c0*/  LDC R33, c[0x0][0x638] ;  /* 0x00018e00ff217b82 */ /* 0x000ee20000000800 */
[-CC-:B----4-:R-:W-:Y:S02]  /*11d0*/  SHF.R.U64 R36, R34, R29.reuse, R8.reuse ;  /* 0x0000001d22247219 */ /* 0x190fe40000001208 */
[-C--:B------:R-:W-:Y:S02]  /*11e0*/  SHF.L.U32 R3, R10, R29.reuse, RZ ;  /* 0x0000001d0a037219 */ /* 0x080fe400000006ff */
[----:B------:R-:W-:Y:S01]  /*11f0*/  SHF.R.U32.HI R9, RZ, R29, R8 ;  /* 0x0000001dff097219 */ /* 0x000fe20000011608 */
[----:B------:R-:W-:Y:S01]  /*1200*/  IMAD.MOV.U32 R8, RZ, RZ, R36 ;  /* 0x000000ffff087224 */ /* 0x000fe200078e0024 */
[----:B------:R-:W-:Y:S01]  /*1210*/  LOP3.LUT R15, RZ, R3, RZ, 0x33, !PT ;  /* 0x00000003ff0f7212 */ /* 0x000fe200078e33ff */
[----:B------:R-:W4:Y:S01]  /*1220*/  LDC R28, c[0x0][0x610] ;  /* 0x00018400ff1c7b82 */ /* 0x000f220000000800 */
[----:B------:R-:W-:Y:S05]  /*1230*/  @!P0 BRA `(.L_x_15) ;  /* 0x0000000000288947 */ /* 0x000fea0003800000 */
[----:B------:R-:W2:Y:S02]  /*1240*/  LDC R3, c[0x0][0x64c] ;  /* 0x00019300ff037b82 */ /* 0x000ea40000000800 */
[----:B--2---:R-:W-:-:S05]  /*1250*/  IADD3 R3, P0, R36, R3, RZ ;  /* 0x0000000324037210 */ /* 0x004fca0007f1e0ff */
[----:B------:R-:W-:-:S04]  /*1260*/  IMAD.X R19, RZ, RZ, R9, P0 ;  /* 0x000000ffff137224 */ /* 0x000fc800000e0609 */
[----:B------:R-:W-:-:S04]  /*1270*/  IMAD.WIDE.U32 R8, R19, R30, RZ ;  /* 0x0000001e13087225 */ /* 0x000fc800078e00ff */
[----:B------:R-:W-:-:S04]  /*1280*/  IMAD.WIDE.U32 R10, P0, R3, R31, R8 ;  /* 0x0000001f030a7225 */ /* 0x000fc80007800008 */
[----:B------:R-:W-:-:S04]  /*1290*/  IMAD.WIDE.U32 R8, R3, R30, RZ ;  /* 0x0000001e03087225 */ /* 0x000fc800078e00ff */
[----:B------:R-:W-:Y:S01]  /*12a0*/  IMAD.X R13, RZ, RZ, RZ, P0 ;  /* 0x000000ffff0d7224 */ /* 0x000fe200000e06ff */
[----:B------:R-:W-:Y:S01]  /*12b0*/  IADD3 RZ, P0, R9, R10, RZ ;  /* 0x0000000a09ff7210 */ /* 0x000fe20007f1e0ff */
[----:B------:R-:W-:-:S04]  /*12c0*/  IMAD.MOV.U32 R12, RZ, RZ, R11 ;  /* 0x000000ffff0c7224 */ /* 0x000fc800078e000b */
[----:B------:R-:W-:-:S08]  /*12d0*/  IMAD.WIDE.U32.X R8, R19, R31, R12, P0 ;  /* 0x0000001f13087225 */ /* 0x000fd000000e040c */
.L_x_15:
[----:B0-----:R-:W-:Y:S01]  /*12e0*/  SHF.R.U64 R7, R8, R27, R9 ;  /* 0x0000001b08077219 */ /* 0x001fe20000001209 */
[----:B-1----:R-:W-:Y:S01]  /*12f0*/  VIADD R9, R26, 0xffffffff ;  /* 0xffffffff1a097836 */ /* 0x002fe20000000000 */
[----:B------:R-:W-:Y:S01]  /*1300*/  SHF.L.U32 R3, R22, R29, RZ ;  /* 0x0000001d16037219 */ /* 0x000fe200000006ff */
[----:B------:R-:W-:Y:S01]  /*1310*/  @P1 IMAD R21, R25, R24, R6 ;  /* 0x0000001819151224 */ /* 0x000fe200078e0206 */
[----:B------:R-:W-:Y:S01]  /*1320*/  LOP3.LUT R8, R34, R15, RZ, 0xc0, !PT ;  /* 0x0000000f22087212 */ /* 0x000fe200078ec0ff */
[----:B------:R-:W-:Y:S02]  /*1330*/  IMAD.MOV R10, RZ, RZ, -R7 ;  /* 0x000000ffff0a7224 */ /* 0x000fe400078e0a07 */
[----:B------:R-:W-:Y:S02]  /*1340*/  IMAD.MOV.U32 R6, RZ, RZ, 0x1 ;  /* 0x00000001ff067424 */ /* 0x000fe400078e00ff */
[----:B------:R-:W-:Y:S01]  /*1350*/  IMAD R8, R3, R7, R8 ;  /* 0x0000000703087224 */ /* 0x000fe200078e0208 */
[----:B------:R-:W-:Y:S01]  /*1360*/  LOP3.LUT R7, R18, R9, RZ, 0xc0, !PT ;  /* 0x0000000912077212 */ /* 0x000fe200078ec0ff */
[----:B---3--:R-:W-:-:S02]  /*1370*/  IMAD R3, R10, R33, R36 ;  /* 0x000000210a037224 */ /* 0x008fc400078e0224 */
[----:B----4-:R-:W-:Y:S02]  /*1380*/  IMAD R22, R8, R28, R21 ;  /* 0x0000001c08167224 */ /* 0x010fe400078e0215 */
[----:B------:R-:W-:Y:S01]  /*1390*/  IMAD R7, R3, R26, R7 ;  /* 0x0000001a03077224 */ /* 0x000fe200078e0207 */
[----:B------:R-:W-:Y:S01]  /*13a0*/  PRMT R3, R6, 0x7610, R3 ;  /* 0x0000761006037816 */ /* 0x000fe20000000003 */
[----:B------:R-:W-:-:S03]  /*13b0*/  IMAD.MOV.U32 R19, RZ, RZ, R32 ;  /* 0x000000ffff137224 */ /* 0x000fc600078e0020 */
[----:B------:R-:W-:Y:S02]  /*13c0*/  SEL R18, R7, R22, !P1 ;  /* 0x0000001607127207 */ /* 0x000fe40004800000 */
[----:B------:R-:W-:-:S07]  /*13d0*/  SEL R22, R22, R7, !P1 ;  /* 0x0000000716167207 */ /* 0x000fce0004800000 */
.L_x_13:
[----:B------:R-:W-:Y:S05]  /*13e0*/  @!P3 BRA `(.L_x_16) ;  /* 0x00000000000cb947 */ /* 0x000fea0003800000 */
[----:B------:R-:W-:Y:S01]  /*13f0*/  UCGABAR_WAIT ;  /* 0x0000000000007dc7 */ /* 0x000fe20008000000 */
[----:B------:R-:W-:Y:S01]  /*1400*/  CCTL.IVALL ;  /* 0x00000000ff00798f */ /* 0x000fe20002000000 */
[----:B------:R-:W-:Y:S05]  /*1410*/  BRA `(.L_x_17) ;  /* 0x0000000000047947 */ /* 0x000fea0003800000 */
.L_x_16:
[----:B------:R-:W-:Y:S06]  /*1420*/  BAR.SYNC.DEFER_BLOCKING 0x0 ;  /* 0x0000000000007b1d */ /* 0x000fec0000010000 */
.L_x_17:
[----:B------:R-:W-:Y:S05]  /*1430*/  @!P2 BRA `(.L_x_18) ;  /* 0x000000480074a947 */ /* 0x000fea0003800000 */
[----:B------:R-:W-:-:S13]  /*1440*/  ISETP.GT.U32.AND P0, PT, R35, 0x1, PT ;  /* 0x000000012300780c */ /* 0x000fda0003f04070 */
[----:B------:R-:W-:Y:S05]  /*1450*/  @P0 EXIT ;  /* 0x000000000000094d */ /* 0x000fea0003800000 */
.L_x_19:
[----:B------:R-:W-:-:S08]  /*1460*/  NOP ;  /* 0x0000000000007918 */ /* 0x000fd00000000000 */
[----:B------:R-:W1:Y:S02]  /*1470*/  USETMAXREG.TRY_ALLOC.CTAPOOL UP0, 0xe8 ;  /* 0x000000e8000079c8 */ /* 0x000e640008000600 */
[----:B-1----:R-:W-:-:S13]  /*1480*/  PLOP3.LUT P0, PT, PT, PT, UP0, 0x80, 0x0 ;  /* 0x000000000000781c */ /* 0x002fda0003f0f008 */
[----:B------:R-:W-:Y:S05]  /*1490*/  @!P0 BRA `(.L_x_19) ;  /* 0xfffffffc00f08947 */ /* 0x000fea000383ffff */
[----:B------:R-:W-:-:S13]  /*14a0*/  LOP3.LUT P0, RZ, R3, 0xff, RZ, 0xc0, !PT ;  /* 0x000000ff03ff7812 */ /* 0x000fda000780c0ff */
[----:B------:R-:W-:Y:S05]  /*14b0*/  @!P0 EXIT ;  /* 0x000000000000894d */ /* 0x000fea0003800000 */
[----:B------:R-:W3:Y:S01]  /*14c0*/  LDL.64 R12, [R1] ;  /* 0x00000000010c7983 */ /* 0x000ee20000100a00 */
[----:B------:R-:W1:Y:S01]  /*14d0*/  S2UR UR4, SR_CgaCtaId ;  /* 0x00000000000479c3 */ /* 0x000e620000008800 */
[CC--:B------:R-:W-:Y:S01]  /*14e0*/  LEA.HI R3, R20.reuse, R5.reuse, RZ, 0x2 ;  /* 0x0000000514037211 */ /* 0x0c0fe200078f10ff */
[----:B------:R-:W-:Y:S01]  /*14f0*/  UISETP.LT.AND UP0, UPT, UR40, 0x1, UPT ;  /* 0x000000012800788c */ /* 0x000fe2000bf01270 */
[----:B------:R-:W-:Y:S01]  /*1500*/  LEA.HI R20, R20, R5, RZ, 0x5 ;  /* 0x0000000514147211 */ /* 0x000fe200078f28ff */
[----:B------:R-:W-:Y:S01]  /*1510*/  UIADD3 UR5, UR43, -0x1, URZ ;  /* 0xffffffff2b057890 */ /* 0x000fe2000fffe03f */
[--C-:B------:R-:W-:Y:S01]  /*1520*/  SHF.R.S32.HI R92, RZ, 0x2, R3.reuse ;  /* 0x00000002ff5c7819 */ /* 0x100fe20000011403 */
[----:B------:R-:W-:Y:S01]  /*1530*/  USEL UR42, UR40, 0x1, UP0 ;  /* 0x00000001282a7887 */ /* 0x000fe20008000000 */
[----:B------:R-:W-:Y:S01]  /*1540*/  SHF.R.S32.HI R7, RZ, 0x1f, R3 ;  /* 0x0000001fff077819 */ /* 0x000fe20000011403 */
[----:B------:R-:W4:Y:S01]  /*1550*/  LDC R97, c[0x0][0x658] ;  /* 0x00019600ff617b82 */ /* 0x000f220000000800 */
[----:B------:R-:W-:Y:S01]  /*1560*/  LOP3.LUT R4, R3, 0xfffffffc, RZ, 0xc0, !PT ;  /* 0xfffffffc03047812 */ /* 0x000fe200078ec0ff */
[----:B------:R-:W-:Y:S01]  /*1570*/  UMOV UR41, 0x400 ;  /* 0x0000040000297882 */ /* 0x000fe20000000000 */
[----:B------:R-:W-:Y:S01]  /*1580*/  LEA.HI R7, R7, R92, RZ, 0x3 ;  /* 0x0000005c07077211 */ /* 0x000fe200078f18ff */
[----:B------:R-:W-:Y:S01]  /*1590*/  UISETP.NE.AND UP0, UPT, UR5, URZ, UPT ;  /* 0x0000003f0500728c */ /* 0x000fe2000bf05270 */
[----:B------:R-:W-:Y:S01]  /*15a0*/  SHF.R.S32.HI R3, RZ, 0x5, R20 ;  /* 0x00000005ff037819 */ /* 0x000fe20000011414 */
[----:B------:R-:W-:Y:S01]  /*15b0*/  IMAD.IADD R4, R5, 0x1, -R4 ;  /* 0x0000000105047824 */ /* 0x000fe200078e0a04 */
[----:B------:R-:W-:Y:S01]  /*15c0*/  LOP3.LUT R7, R7, 0xfffffff8, RZ, 0xc0, !PT ;  /* 0xfffffff807077812 */ /* 0x000fe200078ec0ff */
[----:B------:R-:W2:Y:S01]  /*15d0*/  LDC.64 R8, c[0x0][0x5c8] ;  /* 0x00017200ff087b82 */ /* 0x000ea20000000a00 */
[----:B------:R-:W-:Y:S01]  /*15e0*/  IMAD.MOV.U32 R6, RZ, RZ, -0x1 ;  /* 0xffffffffff067424 */ /* 0x000fe200078e00ff */
[----:B------:R-:W-:Y:S01]  /*15f0*/  ULDC UR6, c[0x0][0x284] ;  /* 0x0000a10000067ab9 */ /* 0x000fe20000000800 */
[----:B0-----:R-:W-:Y:S01]  /*1600*/  IMAD.MOV.U32 R10, RZ, RZ, 0x1 ;  /* 0x00000001ff0a7424 */ /* 0x001fe200078e00ff */
[----:B------:R-:W-:Y:S01]  /*1610*/  LOP3.LUT R104, R23, 0x1, RZ, 0xfc, !PT ;  /* 0x0000000117687812 */ /* 0x000fe200078efcff */
[----:B------:R-:W-:Y:S01]  /*1620*/  IMAD.IADD R92, R92, 0x1, -R7 ;  /* 0x000000015c5c7824 */ /* 0x000fe200078e0a07 */
[----:B------:R-:W-:Y:S01]  /*1630*/  USHF.L.U32 UR45, UR40, 0x1, URZ ;  /* 0x00000001282d7899 */ /* 0x000fe2000800063f */
[----:B------:R-:W-:Y:S01]  /*1640*/  IMAD.SHL.U32 R94, R4, 0x2, RZ ;  /* 0x00000002045e7824 */ /* 0x000fe200078e00ff */
[----:B------:R-:W0:Y:S01]  /*1650*/  LDC R99, c[0x0][0x288] ;  /* 0x0000a200ff637b82 */ /* 0x000e220000000800 */
[----:B-1----:R-:W-:Y:S01]  /*1660*/  ULEA UR41, UR4, UR41, 0x18 ;  /* 0x0000002904297291 */ /* 0x002fe2000f8ec03f */
[--C-:B------:R-:W-:Y:S01]  /*1670*/  SHF.R.S32.HI R93, RZ, 0x1f, R92.reuse ;  /* 0x0000001fff5d7819 */ /* 0x100fe2000001145c */
[----:B------:R-:W-:Y:S01]  /*1680*/  USHF.L.U32 UR4, UR5, 0x3, URZ ;  /* 0x0000000305047899 */ /* 0x000fe2000800063f */
[C---:B------:R-:W-:Y:S01]  /*1690*/  IMAD R102, R3.reuse, -0x10, -R92 ;  /* 0xfffffff003667824 */ /* 0x040fe200078e0a5c */
[----:B------:R-:W-:Y:S01]  /*16a0*/  USEL UR5, URZ, 0x1, UP0 ;  /* 0x000000013f057887 */ /* 0x000fe20008000000 */
[----:B------:R-:W-:Y:S01]  /*16b0*/  SHF.R.S32.HI R95, RZ, 0x1f, R94 ;  /* 0x0000001fff5f7819 */ /* 0x000fe2000001145e */
[----:B------:R-:W-:Y:S01]  /*16c0*/  UIADD3 UR46, UR41, 0xa0, URZ ;  /* 0x000000a0292e7890 */ /* 0x000fe2000fffe03f */
[----:B------:R-:W1:Y:S01]  /*16d0*/  LDC R100, c[0x0][0x600] ;  /* 0x00018000ff647b82 */ /* 0x000e620000000800 */
[-C--:B----4-:R-:W-:Y:S01]  /*16e0*/  SHF.L.U32 R6, R6, R97.reuse, RZ ;  /* 0x0000006106067219 */ /* 0x090fe200000006ff */
[----:B------:R-:W-:Y:S01]  /*16f0*/  ULOP3.LUT UR4, UR4, 0x8, URZ, 0xc0, !UPT ;  /* 0x0000000804047892 */ /* 0x000fe2000f8ec03f */
[----:B------:R-:W-:Y:S01]  /*1700*/  IMAD.WIDE R92, R3, 0x10, R92 ;  /* 0x00000010035c7825 */ /* 0x000fe200078e025c */
[----:B------:R-:W-:Y:S01]  /*1710*/  SHF.L.U32 R97, R10, R97, RZ ;  /* 0x000000610a617219 */ /* 0x000fe200000006ff */
[----:B------:R-:W-:Y:S01]  /*1720*/  UIADD3 UR42, -UR42, UR40, URZ ;  /* 0x000000282a2a7290 */ /* 0x000fe2000fffe13f */
[----:B------:R-:W-:Y:S01]  /*1730*/  LOP3.LUT R101, RZ, R6, RZ, 0x33, !PT ;  /* 0x00000006ff657212 */ /* 0x000fe200078e33ff */
[----:B------:R-:W-:Y:S01]  /*1740*/  IMAD.U32 R105, RZ, RZ, UR5 ;  /* 0x00000005ff697e24 */ /* 0x000fe2000f8e00ff */
[C---:B--2---:R-:W-:Y:S01]  /*1750*/  SHF.L.U64.HI R96, R8.reuse, 0x3, R9 ;  /* 0x0000000308607819 */ /* 0x044fe20000010209 */
[----:B------:R-:W-:Y:S01]  /*1760*/  IMAD.SHL.U32 R91, R8, 0x8, RZ ;  /* 0x00000008085b7824 */ /* 0x000fe200078e00ff */
[----:B------:R-:W-:Y:S01]  /*1770*/  ULEA UR43, UR43, UR46, 0x3 ;  /* 0x0000002e2b2b7291 */ /* 0x000fe2000f8e183f */
[----:B------:R-:W-:Y:S01]  /*1780*/  VIADD R102, R102, UR6 ;  /* 0x0000000666667c36 */ /* 0x000fe20008000000 */
[----:B------:R-:W-:-:S02]  /*1790*/  ULOP3.LUT UR47, UR4, 0x8, URZ, 0x3c, !UPT ;  /* 0x00000008042f7892 */ /* 0x000fc4000f8e3c3f */
[----:B------:R-:W-:Y:S01]  /*17a0*/  ULOP3.LUT UR44, UR4, 0x18, URZ, 0x3c, !UPT ;  /* 0x00000018042c7892 */ /* 0x000fe2000f8e3c3f */
[----:B0-----:R-:W-:Y:S02]  /*17b0*/  IMAD R99, R4, -0x2, R99 ;  /* 0xfffffffe04637824 */ /* 0x001fe400078e0263 */
[----:B-1----:R-:W-:Y:S01]  /*17c0*/  VIADD R100, R100, 0xffffffff ;  /* 0xffffffff64647836 */ /* 0x002fe20000000000 */
[----:B---3--:R-:W-:-:S08]  /*17d0*/  SHF.L.U64.HI R98, R12, 0x1, R0 ;  /* 0x000000010c627819 */ /* 0x008fd00000010200 */
.L_x_167:
[----:B------:R-:W-:-:S04]  /*17e0*/  SHF.L.U32 R0, R105, 0x1f, RZ ;  /* 0x0000001f69007819 */ /* 0x000fc800000006ff */
[----:B------:R-:W0:Y:S02]  /*17f0*/  SYNCS.PHASECHK.TRANS64.TRYWAIT P0, [UR43+-0x8], R0 ;  /* 0xfffff800ff0075a7 */ /* 0x000e24000800016b */
[----:B01-34-:R-:W-:Y:S05]  /*1800*/  @!P0 BRA `(.L_x_20) ;  /* 0x0000005800388947 */ /* 0x01bfea0003800000 */
.L_x_194:
[----:B------:R-:W-:Y:S02]  /*1810*/  ULDC UR4, c[0x0][0x28c] ;  /* 0x0000a30000047ab9 */ /* 0x000fe40000000800 */
[----:B------:R-:W-:-:S13]  /*1820*/  ISETP.LT.AND P0, PT, RZ, UR4, PT ;  /* 0x00000004ff007c0c */ /* 0x000fda000bf01270 */
[----:B------:R-:W-:Y:S05]  /*1830*/  @P0 BRA `(.L_x_21) ;  /* 0x0000000000400947 */ /* 0x000fea0003800000 */
[----:B0-----:R-:W-:Y:S01]  /*1840*/  MOV R0, 0x0 ;  /* 0x0000000000007802 */ /* 0x001fe20000000f00 */
[----:B------:R-:W-:Y:S01]  /*1850*/  ULDC.64 UR4, c[0x4][0x68] ;  /* 0x01001a0000047ab9 */ /* 0x000fe20000000a00 */
[----:B------:R-:W-:Y:S01]  /*1860*/  ULDC.64 UR6, c[0x4][0x8] ;  /* 0x0100020000067ab9 */ /* 0x000fe20000000a00 */
[----:B------:R-:W-:Y:S01]  /*1870*/  IMAD.U32 R4, RZ, RZ, UR4 ;  /* 0x00000004ff047e24 */ /* 0x000fe2000f8e00ff */
[----:B------:R0:W1:Y:S01]  /*1880*/  LDC.64 R14, c[0x4][R0] ;  /* 0x01000000000e7b82 */ /* 0x0000620000000a00 */
[----:B------:R-:W-:Y:S01]  /*1890*/  IMAD.U32 R5, RZ, RZ, UR5 ;  /* 0x00000005ff057e24 */ /* 0x000fe2000f8e00ff */
[----:B------:R-:W-:Y:S01]  /*18a0*/  ULDC.64 UR4, c[0x4][0x70] ;  /* 0x01001c0000047ab9 */ /* 0x000fe20000000a00 */
[----:B------:R-:W-:Y:S02]  /*18b0*/  IMAD.U32 R10, RZ, RZ, UR6 ;  /* 0x00000006ff0a7e24 */ /* 0x000fe4000f8e00ff */
[----:B------:R-:W-:Y:S02]  /*18c0*/  IMAD.U32 R6, RZ, RZ, UR4 ;  /* 0x00000004ff067e24 */ /* 0x000fe4000f8e00ff */
[----:B------:R-:W-:-:S02]  /*18d0*/  IMAD.U32 R7, RZ, RZ, UR5 ;  /* 0x00000005ff077e24 */ /* 0x000fc4000f8e00ff */
[----:B------:R-:W-:Y:S02]  /*18e0*/  IMAD.U32 R11, RZ, RZ, UR7 ;  /* 0x00000007ff0b7e24 */ /* 0x000fe4000f8e00ff */
[----:B------:R-:W-:Y:S02]  /*18f0*/  IMAD.MOV.U32 R8, RZ, RZ, 0x1e1 ;  /* 0x000001e1ff087424 */ /* 0x000fe400078e00ff */
[----:B------:R-:W-:Y:S02]  /*1900*/  IMAD.MOV.U32 R12, RZ, RZ, 0x1 ;  /* 0x00000001ff0c7424 */ /* 0x000fe400078e00ff */
[----:B0-----:R-:W-:-:S07]  /*1910*/  IMAD.MOV.U32 R13, RZ, RZ, RZ ;  /* 0x000000ffff0d7224 */ /* 0x001fce00078e00ff */
[----:B------:R-:W-:-:S07]  /*1920*/  LEPC R20, `(.L_x_21) ;  /* 0x000000001014794e */ /* 0x000fce0000000000 */
[----:B-1---5:R-:W-:Y:S05]  /*1930*/  CALL.ABS.NOINC R14 ;  /* 0x000000000e007343 */ /* 0x022fea0003c00000 */
.L_x_21:
[----:B------:R-:W-:-:S13]  /*1940*/  ISETP.NE.AND P0, PT, R104, 0x3, PT ;  /* 0x000000036800780c */ /* 0x000fda0003f05270 */
[----:B------:R-:W-:Y:S05]  /*1950*/  @!P0 BRA `(.L_x_22) ;  /* 0x0000000000048947 */ /* 0x000fea0003800000 */
[----:B------:R-:W-:Y:S01]  /*1960*/  BPT.TRAP 0x1 ;  /* 0x000000040000795c */ /* 0x000fe20000300000 */
.L_x_22:
[----:B0-----:R-:W-:Y:S02]  /*1970*/  IMAD.U32 R3, RZ, RZ, UR38 ;  /* 0x00000026ff037e24 */ /* 0x001fe4000f8e00ff */
[----:B------:R-:W-:-:S03]  /*1980*/  IMAD.U32 R0, RZ, RZ, UR39 ;  /* 0x00000027ff007e24 */ /* 0x000fc6000f8e00ff */
[----:B------:R-:W-:Y:S02]  /*1990*/  LEA R3, R3, UR41, 0x3 ;  /* 0x0000002903037c11 */ /* 0x000fe4000f8e18ff */
[----:B------:R-:W-:-:S04]  /*19a0*/  SHF.L.U32 R0, R0, 0x1f, RZ ;  /* 0x0000001f00007819 */ /* 0x000fc800000006ff */
[----:B------:R0:W1:Y:S01]  /*19b0*/  SYNCS.PHASECHK.TRANS64.TRYWAIT P1, [R3+URZ], R0 ;  /* 0x00000000030075a7 */ /* 0x000062000802017f */
[----:B------:R-:W-:Y:S05]  /*19c0*/  @!P0 BRA `(.L_x_23) ;  /* 0x0000000000048947 */ /* 0x000fea0003800000 */
[----:B------:R-:W-:Y:S01]  /*19d0*/  BPT.TRAP 0x1 ;  /* 0x000000040000795c */ /* 0x000fe20000300000 */
.L_x_23:
[----:B------:R-:W-:-:S05]  /*19e0*/  IMAD.U32 R4, RZ, RZ, UR42 ;  /* 0x0000002aff047e24 */ /* 0x000fca000f8e00ff */
[----:B------:R-:W-:Y:S01]  /*19f0*/  ISETP.GE.AND P2, PT, R4, 0x1, PT ;  /* 0x000000010400780c */ /* 0x000fe20003f46270 */
[----:B-1----:R-:W-:-:S12]  /*1a00*/  @P1 BRA `(.L_x_24) ;  /* 0x0000000000081947 */ /* 0x002fd80003800000 */
[----:B------:R-:W1:Y:S02]  /*1a10*/  SYNCS.PHASECHK.TRANS64.TRYWAIT P1, [R3+URZ], R0 ;  /* 0x00000000030075a7 */ /* 0x000e64000802017f */
[----:B-1----:R-:W-:Y:S05]  /*1a20*/  @!P1 BRA `(.L_x_25) ;  /* 0x0000005400c89947 */ /* 0x002fea0003800000 */
.L_x_24:
[----:B------:R-:W-:Y:S05]  /*1a30*/  WARPSYNC.ALL ;  /* 0x0000000000007948 */ /* 0x000fea0003800000 */
[----:B------:R-:W-:Y:S01]  /*1a40*/  UIADD3 UR4, UR41, 0x180, URZ ;  /* 0x0000018029047890 */ /* 0x000fe2000fffe03f */
[----:B------:R-:W-:Y:S01]  /*1a50*/  WARPGROUP.ARRIVE ;  /* 0x00000000000079c5 */ /* 0x000fe20000000000 */
[----:B------:R-:W-:Y:S02]  /*1a60*/  UIADD3 UR5, UR41, 0x12180, URZ ;  /* 0x0001218029057890 */ /* 0x000fe4000fffe03f */
[----:B------:R-:W-:Y:S02]  /*1a70*/  USHF.R.U32.HI UR4, URZ, 0x4, UR4 ;  /* 0x000000043f047899 */ /* 0x000fe40008011604 */
[----:B------:R-:W-:-:S02]  /*1a80*/  USHF.R.U32.HI UR5, URZ, 0x4, UR5 ;  /* 0x000000043f057899 */ /* 0x000fc40008011605 */
[----:B------:R-:W-:Y:S02]  /*1a90*/  ULOP3.LUT UR4, UR4, 0x3fff, URZ, 0xc0, !UPT ;  /* 0x00003fff04047892 */ /* 0x000fe4000f8ec03f */
[----:B------:R-:W-:Y:S02]  /*1aa0*/  ULOP3.LUT UR5, UR5, 0x3fff, URZ, 0xc0, !UPT ;  /* 0x00003fff05057892 */ /* 0x000fe4000f8ec03f */
[----:B------:R-:W-:Y:S02]  /*1ab0*/  ULOP3.LUT UR8, UR4, 0x10000, URZ, 0xfc, !UPT ;  /* 0x0001000004087892 */ /* 0x000fe4000f8efc3f */
[----:B------:R-:W-:Y:S02]  /*1ac0*/  ULOP3.LUT UR9, UR5, 0x10000, URZ, 0xfc, !UPT ;  /* 0x0001000005097892 */ /* 0x000fe4000f8efc3f */
[----:B------:R-:W-:Y:S02]  /*1ad0*/  ULEA UR10, UR38, UR8, 0x9 ;  /* 0x00000008260a7291 */ /* 0x000fe4000f8e483f */
[----:B------:R-:W-:Y:S01]  /*1ae0*/  ULEA UR11, UR38, UR9, 0xa ;  /* 0x00000009260b7291 */ /* 0x000fe2000f8e503f */
[----:B------:R-:W-:Y:S01]  /*1af0*/  UMOV UR5, 0x40000040 ;  /* 0x4000004000057882 */ /* 0x000fe20000000000 */
[----:B------:R-:W-:-:S03]  /*1b00*/  UMOV UR7, 0x40000040 ;  /* 0x4000004000077882 */ /* 0x000fc60000000000 */
[----:B------:R-:W-:Y:S02]  /*1b10*/  UMOV UR4, UR10 ;  /* 0x0000000a00047c82 */ /* 0x000fe40008000000 */
[----:B------:R-:W-:Y:S02]  /*1b20*/  UMOV UR6, UR11 ;  /* 0x0000000b00067c82 */ /* 0x000fe40008000000 */
[----:B------:R-:W-:Y:S01]  /*1b30*/  HGMMA.64x128x8.F32.TF32 R24, gdesc[UR4], RZ, !UPT, gsb0 ;  /* 0x05e00000041879f0 */ /* 0x000fe2000c0028ff */
[----:B------:R-:W-:Y:S02]  /*1b40*/  UIADD3 UR4, UR10, 0x2, URZ ;  /* 0x000000020a047890 */ /* 0x000fe4000fffe03f */
[----:B------:R-:W-:Y:S01]  /*1b50*/  UIADD3 UR6, UR11, 0x2, URZ ;  /* 0x000000020b067890 */ /* 0x000fe2000fffe03f */
[----:B------:R-:W-:Y:S01]  /*1b60*/  UMOV UR5, 0x40000040 ;  /* 0x4000004000057882 */ /* 0x000fe20000000000 */
[----:B------:R-:W-:Y:S01]  /*1b70*/  UMOV UR7, 0x40000040 ;  /* 0x4000004000077882 */ /* 0x000fe20000000000 */
[----:B------:R-:W-:-:S02]  /*1b80*/  WARPGROUP.DEPBAR.LE gsb0, 0x0 ;  /* 0x00008000000079c5 */ /* 0x000fc40000010000 */
[----:B------:R-:W-:-:S06]  /*1b90*/  WARPGROUP.ARRIVE ;  /* 0x00000000000079c5 */ /* 0x000fcc0000000000 */
[----:B------:R-:W-:Y:S01]  /*1ba0*/  HGMMA.64x128x8.F32.TF32 R24, gdesc[UR4], R24, gsb0 ;  /* 0x05e00000041879f0 */ /* 0x000fe20008002818 */
[----:B------:R-:W-:Y:S02]  /*1bb0*/  UIADD3 UR4, UR10, 0x4, URZ ;  /* 0x000000040a047890 */ /* 0x000fe4000fffe03f */
[----:B------:R-:W-:Y:S01]  /*1bc0*/  UIADD3 UR6, UR11, 0x4, URZ ;  /* 0x000000040b067890 */ /* 0x000fe2000fffe03f */
[----:B------:R-:W-:Y:S01]  /*1bd0*/  UMOV UR5, 0x40000040 ;  /* 0x4000004000057882 */ /* 0x000fe20000000000 */
[----:B------:R-:W-:Y:S01]  /*1be0*/  UMOV UR7, 0x40000040 ;  /* 0x4000004000077882 */ /* 0x000fe20000000000 */
[----:B------:R-:W-:Y:S02]  /*1bf0*/  WARPGROUP.DEPBAR.LE gsb0, 0x0 ;  /* 0x00008000000079c5 */ /* 0x000fe40000010000 */
        /* <DEDUP_REMOVED lines=8> */
[----:B------:R-:W-:Y:S03]  /*1c80*/  HGMMA.64x128x8.F32.TF32 R24, gdesc[UR4], R24, gsb0 ;  /* 0x05e00000041879f0 */ /* 0x000fe60008002818 */
[----:B------:R-:W-:Y:S02]  /*1c90*/  WARPGROUP.DEPBAR.LE gsb0, 0x0 ;  /* 0x00008000000079c5 */ /* 0x000fe40000010000 */
[----:B------:R-:W-:Y:S05]  /*1ca0*/  @!P2 BRA `(.L_x_26) ;  /* 0x000000040014a947 */ /* 0x000fea0003800000 */
[----:B------:R-:W-:Y:S01]  /*1cb0*/  UIADD3 UR4, UR38, 0x1, URZ ;  /* 0x0000000126047890 */ /* 0x000fe2000fffe03f */
[----:B01----:R-:W-:Y:S02]  /*1cc0*/  IMAD.U32 R0, RZ, RZ, UR42 ;  /* 0x0000002aff007e24 */ /* 0x003fe4000f8e00ff */
[----:B------:R-:W-:Y:S01]  /*1cd0*/  IMAD.U32 R3, RZ, RZ, UR38 ;  /* 0x00000026ff037e24 */ /* 0x000fe2000f8e00ff */
[----:B------:R-:W-:-:S04]  /*1ce0*/  UISETP.NE.AND UP0, UPT, UR4, 0x9, UPT ;  /* 0x000000090400788c */ /* 0x000fc8000bf05270 */
[----:B------:R-:W-:Y:S02]  /*1cf0*/  USEL UR5, URZ, 0x1, UP0 ;  /* 0x000000013f057887 */ /* 0x000fe40008000000 */
[----:B------:R-:W-:Y:S02]  /*1d00*/  USEL UR10, UR4, URZ, UP0 ;  /* 0x0000003f040a7287 */ /* 0x000fe40008000000 */
[----:B------:R-:W-:-:S06]  /*1d10*/  ULOP3.LUT UR5, UR39, UR5, URZ, 0x3c, !UPT ;  /* 0x0000000527057292 */ /* 0x000fcc000f8e3c3f */
[----:B------:R-:W-:-:S07]  /*1d20*/  IMAD.U32 R6, RZ, RZ, UR5 ;  /* 0x00000005ff067e24 */ /* 0x000fce000f8e00ff */
.L_x_33:
[----:B------:R-:W-:Y:S05]  /*1d30*/  @!P0 BRA `(.L_x_27) ;  /* 0x0000000000048947 */ /* 0x000fea0003800000 */
[----:B------:R-:W-:Y:S01]  /*1d40*/  BPT.TRAP 0x1 ;  /* 0x000000040000795c */ /* 0x000fe20000300000 */
.L_x_27:
[----:B------:R-:W-:Y:S01]  /*1d50*/  ULEA UR4, UR10, UR41, 0x3 ;  /* 0x000000290a047291 */ /* 0x000fe2000f8e183f */
[----:B------:R-:W-:-:S08]  /*1d60*/  SHF.L.U32 R4, R6, 0x1f, RZ ;  /* 0x0000001f06047819 */ /* 0x000fd000000006ff */
[----:B------:R0:W1:Y:S01]  /*1d70*/  SYNCS.PHASECHK.TRANS64.TRYWAIT P1, [UR4], R4 ;  /* 0x00000004ff0075a7 */ /* 0x0000620008020144 */
[----:B------:R-:W-:Y:S05]  /*1d80*/  @!P0 BRA `(.L_x_28) ;  /* 0x0000000000048947 */ /* 0x000fea0003800000 */
[----:B------:R-:W-:Y:S01]  /*1d90*/  BPT.TRAP 0x1 ;  /* 0x000000040000795c */ /* 0x000fe20000300000 */
.L_x_28:
[----:B-1----:R-:W-:Y:S05]  /*1da0*/  @P1 BRA `(.L_x_29) ;  /* 0x0000000000081947 */ /* 0x002fea0003800000 */
[----:B------:R-:W1:Y:S02]  /*1db0*/  SYNCS.PHASECHK.TRANS64.TRYWAIT P1, [UR4], R4 ;  /* 0x00000004ff0075a7 */ /* 0x000e640008020144 */
[----:B-1----:R-:W-:Y:S05]  /*1dc0*/  @!P1 BRA `(.L_x_30) ;  /* 0x0000005000f49947 */ /* 0x002fea0003800000 */
.L_x_29:
[----:B------:R-:W-:Y:S01]  /*1dd0*/  ULEA UR11, UR10, UR8, 0x9 ;  /* 0x000000080a0b7291 */ /* 0x000fe2000f8e483f */
[----:B------:R-:W-:Y:S01]  /*1de0*/  WARPGROUP.ARRIVE ;  /* 0x00000000000079c5 */ /* 0x000fe20000000000 */
[----:B------:R-:W-:Y:S01]  /*1df0*/  ULEA UR12, UR10, UR9, 0xa ;  /* 0x000000090a0c7291 */ /* 0x000fe2000f8e503f */
[----:B------:R-:W-:Y:S01]  /*1e00*/  UMOV UR5, 0x40000040 ;  /* 0x4000004000057882 */ /* 0x000fe20000000000 */
[----:B------:R-:W-:-:S03]  /*1e10*/  UMOV UR7, 0x40000040 ;  /* 0x4000004000077882 */ /* 0x000fc60000000000 */
[----:B------:R-:W-:Y:S02]  /*1e20*/  UMOV UR4, UR11 ;  /* 0x0000000b00047c82 */ /* 0x000fe40008000000 */
[----:B------:R-:W-:Y:S02]  /*1e30*/  UMOV UR6, UR12 ;  /* 0x0000000c00067c82 */ /* 0x000fe40008000000 */
[----:B------:R-:W-:Y:S01]  /*1e40*/  HGMMA.64x128x8.F32.TF32 R24, gdesc[UR4], R24, gsb0 ;  /* 0x05e00000041879f0 */ /* 0x000fe20008002818 */
        /* <DEDUP_REMOVED lines=23> */
[----:B------:R-:W-:Y:S01]  /*1fc0*/  BPT.TRAP 0x1 ;  /* 0x000000040000795c */ /* 0x000fe20000300000 */
.L_x_31:
[----:B------:R-:W-:-:S13]  /*1fd0*/  ISETP.NE.AND P1, PT, R103, RZ, PT ;  /* 0x000000ff6700720c */ /* 0x000fda0003f25270 */
[----:B01----:R-:W-:-:S05]  /*1fe0*/  @P1 LEA R4, R3, UR41, 0x3 ;  /* 0x0000002903041c11 */ /* 0x003fca000f8e18ff */
[----:B------:R-:W-:-:S05]  /*1ff0*/  @P1 VIADD R5, R4, 0x48 ;  /* 0x0000004804051836 */ /* 0x000fca0000000000 */
[----:B------:R-:W-:-:S04]  /*2000*/  @P1 PRMT R5, R88, 0x654, R5 ;  /* 0x0000065458051816 */ /* 0x000fc80000000005 */
[----:B------:R0:W-:Y:S01]  /*2010*/  @P1 SYNCS.ARRIVE.TRANS64.RED.A1T0 RZ, [R5+URZ], RZ ;  /* 0x000000ff05ff19a7 */ /* 0x0001e2000810043f */
[----:B------:R-:W-:-:S13]  /*2020*/  ISETP.GT.U32.AND P1, PT, R23, 0x1, PT ;  /* 0x000000011700780c */ /* 0x000fda0003f24070 */
[----:B0-----:R-:W-:Y:S05]  /*2030*/  @P1 BRA `(.L_x_32) ;  /* 0x0000000000041947 */ /* 0x001fea0003800000 */
[----:B------:R-:W-:Y:S01]  /*2040*/  BPT.TRAP 0x1 ;  /* 0x000000040000795c */ /* 0x000fe20000300000 */
.L_x_32:
[----:B------:R-:W-:Y:S01]  /*2050*/  UIADD3 UR10, UR10, 0x1, URZ ;  /* 0x000000010a0a7890 */ /* 0x000fe2000fffe03f */
[C---:B------:R-:W-:Y:S01]  /*2060*/  ISETP.GT.AND P2, PT, R0.reuse, 0x1, PT ;  /* 0x000000010000780c */ /* 0x040fe20003f44270 */
[----:B------:R-:W-:Y:S02]  /*2070*/  VIADD R3, R3, 0x1 ;  /* 0x0000000103037836 */ /* 0x000fe40000000000 */
[----:B------:R-:W-:Y:S01]  /*2080*/  UISETP.NE.AND UP0, UPT, UR10, 0x9, UPT ;  /* 0x000000090a00788c */ /* 0x000fe2000bf05270 */
[----:B------:R-:W-:Y:S02]  /*2090*/  VIADD R0, R0, 0xffffffff ;  /* 0xffffffff00007836 */ /* 0x000fe40000000000 */
[C---:B------:R-:W-:Y:S01]  /*20a0*/  ISETP.NE.AND P1, PT, R3.reuse, 0x9, PT ;  /* 0x000000090300780c */ /* 0x040fe20003f25270 */
[----:B------:R-:W-:Y:S02]  /*20b0*/  USEL UR4, URZ, 0x1, UP0 ;  /* 0x000000013f047887 */ /* 0x000fe40008000000 */
[----:B------:R-:W-:Y:S01]  /*20c0*/  USEL UR10, UR10, URZ, UP0 ;  /* 0x0000003f0a0a7287 */ /* 0x000fe20008000000 */
[----:B------:R-:W-:-:S03]  /*20d0*/  SEL R3, R3, RZ, P1 ;  /* 0x000000ff03037207 */ /* 0x000fc60000800000 */
[----:B------:R-:W-:Y:S01]  /*20e0*/  LOP3.LUT R6, R6, UR4, RZ, 0x3c, !PT ;  /* 0x0000000406067c12 */ /* 0x000fe2000f8e3cff */
[----:B------:R-:W-:Y:S07]  /*20f0*/  @P2 BRA `(.L_x_33) ;  /* 0xfffffffc000c2947 */ /* 0x000fee000383ffff */
.L_x_26:
[----:B01----:R-:W0:Y:S01]  /*2100*/  LDC R0, c[0x0][0x28c] ;  /* 0x0000a300ff007b82 */ /* 0x003e220000000800 */
[----:B------:R-:W-:-:S04]  /*2110*/  IMAD.U32 R3, RZ, RZ, UR47 ;  /* 0x0000002fff037e24 */ /* 0x000fc8000f8e00ff */
[----:B------:R1:W-:Y:S01]  /*2120*/  SYNCS.ARRIVE.TRANS64.A1T0 RZ, [R3+UR46], RZ ;  /* 0x000000ff03ff79a7 */ /* 0x0003e2000810002e */
[----:B0-----:R-:W-:-:S13]  /*2130*/  ISETP.GE.AND P1, PT, R0, 0x1, PT ;  /* 0x000000010000780c */ /* 0x001fda0003f26270 */
[----:B-1----:R-:W-:Y:S05]  /*2140*/  @!P1 BRA `(.L_x_34) ;  /* 0x0000000000449947 */ /* 0x002fea0003800000 */
[----:B------:R-:W-:Y:S05]  /*2150*/  @!P0 BRA `(.L_x_35) ;  /* 0x0000000000048947 */ /* 0x000fea0003800000 */
[----:B------:R-:W-:Y:S01]  /*2160*/  BPT.TRAP 0x1 ;  /* 0x000000040000795c */ /* 0x000fe20000300000 */
.L_x_35:
[----:B------:R-:W-:-:S13]  /*2170*/  ISETP.NE.AND P0, PT, R103, RZ, PT ;  /* 0x000000ff6700720c */ /* 0x000fda0003f05270 */
[----:B------:R-:W-:-:S05]  /*2180*/  VOTEU.ANY UP0, P0 ;  /* 0x00000000003f7886 */ /* 0x000fca0000000100 */
[----:B------:R-:W-:-:S06]  /*2190*/  @UP0 UIADD3 UR4, UR38, UR42, URZ ;  /* 0x0000002a26040290 */ /* 0x000fcc000fffe03f */
[----:B------:R-:W-:Y:S02]  /*21a0*/  IMAD.U32 R4, RZ, RZ, UR4 ;  /* 0x00000004ff047e24 */ /* 0x000fe4000f8e00ff */
[----:B------:R-:W-:Y:S02]  /*21b0*/  IMAD.U32 R3, RZ, RZ, UR4 ;  /* 0x00000004ff037e24 */ /* 0x000fe4000f8e00ff */
[----:B------:R-:W-:-:S05]  /*21c0*/  @P0 IMAD.WIDE.U32 R4, R4, 0x38e38e39, RZ ;  /* 0x38e38e3904040825 */ /* 0x000fca00078e00ff */
[----:B------:R-:W-:-:S05]  /*21d0*/  @P0 SHF.R.U32.HI R0, RZ, 0x1, R5 ;  /* 0x00000001ff000819 */ /* 0x000fca0000011605 */
[----:B------:R-:W-:-:S05]  /*21e0*/  @P0 IMAD R0, R0, -0x9, R3 ;  /* 0xfffffff700000824 */ /* 0x000fca00078e0203 */
[----:B------:R-:W-:-:S05]  /*21f0*/  @P0 LEA R0, R0, UR41, 0x3 ;  /* 0x0000002900000c11 */ /* 0x000fca000f8e18ff */
[----:B------:R-:W-:-:S05]  /*2200*/  @P0 VIADD R3, R0, 0x48 ;  /* 0x0000004800030836 */ /* 0x000fca0000000000 */
[----:B------:R-:W-:-:S04]  /*2210*/  @P0 PRMT R3, R88, 0x654, R3 ;  /* 0x0000065458030816 */ /* 0x000fc80000000003 */
[----:B------:R0:W-:Y:S01]  /*2220*/  @P0 SYNCS.ARRIVE.TRANS64.RED.A1T0 RZ, [R3+URZ], RZ ;  /* 0x000000ff03ff09a7 */ /* 0x0001e2000810043f */
[----:B------:R-:W-:-:S13]  /*2230*/  ISETP.GT.U32.AND P0, PT, R23, 0x1, PT ;  /* 0x000000011700780c */ /* 0x000fda0003f04070 */
[----:B0-----:R-:W-:Y:S05]  /*2240*/  @P0 BRA `(.L_x_34) ;  /* 0x0000000000040947 */ /* 0x001fea0003800000 */
[----:B------:R-:W-:Y:S01]  /*2250*/  BPT.TRAP 0x1 ;  /* 0x000000040000795c */ /* 0x000fe20000300000 */
.L_x_34:
[----:B------:R-:W-:Y:S01]  /*2260*/  SHF.L.U32 R0, R105, 0x1f, RZ ;  /* 0x0000001f69007819 */ /* 0x000fe200000006ff */
[----:B------:R-:W-:Y:S01]  /*2270*/  UIADD3 UR38, UR38, UR45, URZ ;  /* 0x0000002d26267290 */ /* 0x000fe2000fffe03f */
[----:B------:R-:W-:Y:S01]  /*2280*/  SHF.R.S32.HI R11, RZ, 0x1f, R19 ;  /* 0x0000001fff0b7819 */ /* 0x000fe20000011413 */
[----:B------:R-:W-:Y:S01]  /*2290*/  UISETP.GE.U32.AND UP1, UPT, UR45, 0x9, UPT ;  /* 0x000000092d00788c */ /* 0x000fe2000bf26070 */
[----:B------:R-:W0:Y:S01]  /*22a0*/  SYNCS.PHASECHK.TRANS64.TRYWAIT P0, [UR43+0x8], R0 ;  /* 0x00000800ff0075a7 */ /* 0x000e22000800016b */
[----:B------:R-:W-:-:S04]  /*22b0*/  UISETP.GT.U32.AND UP0, UPT, UR38, 0x8, UPT ;  /* 0x000000082600788c */ /* 0x000fc8000bf04070 */
[----:B------:R-:W-:-:S04]  /*22c0*/  UISETP.LT.U32.AND UP0, UPT, UR45, 0x9, UP0 ;  /* 0x000000092d00788c */ /* 0x000fc80008701070 */
[----:B------:R-:W-:Y:S02]  /*22d0*/  USEL UR6, URZ, 0x1, !UP0 ;  /* 0x000000013f067887 */ /* 0x000fe4000c000000 */
[----:B------:R-:W-:Y:S02]  /*22e0*/  @UP1 UIMAD.WIDE.U32 UR4, UR38, 0x38e38e39, URZ ;  /* 0x38e38e39260418a5 */ /* 0x000fe4000f8e003f */
[----:B------:R-:W-:Y:S02]  /*22f0*/  ULOP3.LUT UR39, UR39, UR6, URZ, 0x3c, !UPT ;  /* 0x0000000627277292 */ /* 0x000fe4000f8e3c3f */
[----:B------:R-:W-:-:S04]  /*2300*/  @UP1 USHF.R.U32.HI UR4, URZ, 0x1, UR5 ;  /* 0x000000013f041899 */ /* 0x000fc80008011605 */
[----:B------:R-:W-:Y:S01]  /*2310*/  @UP1 ULOP3.LUT UR39, UR39, 0x1, UR4, 0x78, !UPT ;  /* 0x0000000127271892 */ /* 0x000fe2000f8e7804 */
[----:B0-----:R-:W-:Y:S11]  /*2320*/  @!P0 BRA `(.L_x_36) ;  /* 0x0000004c00b48947 */ /* 0x001ff60003800000 */
.L_x_195:
[----:B------:R-:W-:Y:S01]  /*2330*/  IMAD.SHL.U32 R7, R22, 0x40, RZ ;  /* 0x0000004016077824 */ /* 0x000fe200078e00ff */
[----:B------:R-:W-:Y:S01]  /*2340*/  ULDC UR6, c[0x0][0x284] ;  /* 0x0000a10000067ab9 */ /* 0x000fe20000000800 */
[----:B------:R-:W-:Y:S01]  /*2350*/  IMAD.SHL.U32 R12, R18, 0x80, RZ ;  /* 0x00000080120c7824 */ /* 0x000fe200078e00ff */
[----:B------:R-:W-:Y:S01]  /*2360*/  ULDC.64 UR4, c[0x0][0x5d0] ;  /* 0x0001740000047ab9 */ /* 0x000fe20000000a00 */
[----:B------:R-:W-:Y:S01]  /*2370*/  IMAD.WIDE R106, R22, 0x40, R92 ;  /* 0x00000040166a7825 */ /* 0x000fe200078e025c */
[----:B------:R-:W-:Y:S01]  /*2380*/  ISETP.GE.AND P0, PT, R7, UR6, PT ;  /* 0x0000000607007c0c */ /* 0x000fe2000bf06270 */
[----:B------:R-:W-:Y:S01]  /*2390*/  ULDC UR6, c[0x0][0x288] ;  /* 0x0000a20000067ab9 */ /* 0x000fe20000000800 */
[----:B------:R-:W-:Y:S01]  /*23a0*/  SHF.R.S32.HI R13, RZ, 0x1f, R12 ;  /* 0x0000001fff0d7819 */ /* 0x000fe2000001140c */
[----:B0-----:R-:W-:Y:S01]  /*23b0*/  IMAD R0, R11, UR4, RZ ;  /* 0x000000040b007c24 */ /* 0x001fe2000f8e02ff */
[----:B------:R-:W-:Y:S01]  /*23c0*/  ISETP.GE.OR P0, PT, R12, UR6, P0 ;  /* 0x000000060c007c0c */ /* 0x000fe20008706670 */
[----:B------:R-:W-:-:S04]  /*23d0*/  IMAD.WIDE.U32 R4, R19, UR4, R94 ;  /* 0x0000000413047c25 */ /* 0x000fc8000f8e005e */
[----:B------:R-:W-:Y:S01]  /*23e0*/  IMAD R3, R19, UR5, R0 ;  /* 0x0000000513037c24 */ /* 0x000fe2000f8e0200 */
[----:B------:R-:W-:Y:S01]  /*23f0*/  IADD3 R4, P1, R12, R4, RZ ;  /* 0x000000040c047210 */ /* 0x000fe20007f3e0ff */
[----:B------:R-:W-:Y:S02]  /*2400*/  ULDC.64 UR4, c[0x0][0x5c8] ;  /* 0x0001720000047ab9 */ /* 0x000fe40000000a00 */
[----:B------:R-:W-:Y:S01]  /*2410*/  IMAD R9, R107, UR4, RZ ;  /* 0x000000046b097c24 */ /* 0x000fe2000f8e02ff */
[----:B------:R-:W-:-:S03]  /*2420*/  IADD3.X R5, R13, R5, R3, P1, !PT ;  /* 0x000000050d057210 */ /* 0x000fc60000ffe403 */
[C---:B------:R-:W-:Y:S02]  /*2430*/  IMAD R9, R106.reuse, UR5, R9 ;  /* 0x000000056a097c24 */ /* 0x040fe4000f8e0209 */
[----:B------:R-:W-:Y:S01]  /*2440*/  IMAD.WIDE.U32 R108, R106, UR4, R4 ;  /* 0x000000046a6c7c25 */ /* 0x000fe2000f8e0004 */
[----:B------:R-:W-:Y:S06]  /*2450*/  @P0 BRA `(.L_x_37) ;  /* 0x0000003000d00947 */ /* 0x000fec0003800000 */
[----:B-----5:R-:W-:Y:S01]  /*2460*/  FSETP.NEU.AND P1, PT, R90, RZ, PT ;  /* 0x000000ff5a00720b */ /* 0x020fe20003f2d000 */
[----:B------:R-:W-:Y:S01]  /*2470*/  IMAD.IADD R3, R99, 0x1, -R12 ;  /* 0x0000000163037824 */ /* 0x000fe200078e0a0c */
[----:B------:R-:W-:Y:S01]  /*2480*/  BSSY B0, `(.L_x_37) ;  /* 0x0000331000007945 */ /* 0x000fe20003800000 */
[----:B------:R-:W-:Y:S02]  /*2490*/  IMAD.IADD R0, R102, 0x1, -R7 ;  /* 0x0000000166007824 */ /* 0x000fe400078e0a07 */
[----:B------:R-:W-:Y:S01]  /*24a0*/  IMAD.IADD R9, R109, 0x1, R9 ;  /* 0x000000016d097824 */ /* 0x000fe200078e0209 */
[----:B------:R-:W-:-:S04]  /*24b0*/  ISETP.GT.AND P0, PT, R3, RZ, PT ;  /* 0x000000ff0300720c */ /* 0x000fc80003f04270 */
[----:B------:R-:W-:-:S03]  /*24c0*/  ISETP.GT.AND P3, PT, R0, RZ, P0 ;  /* 0x000000ff0000720c */ /* 0x000fc60000764270 */
[----:B------:R-:W-:Y:S10]  /*24d0*/  @!P1 BRA `(.L_x_38) ;  /* 0x0000002400149947 */ /* 0x000ff40003800000 */
[----:B------:R-:W0:Y:S01]  /*24e0*/  LDC.64 R110, c[0x0][0x5b8] ;  /* 0x00016e00ff6e7b82 */ /* 0x000e220000000a00 */
[----:B------:R-:W-:-:S07]  /*24f0*/  ULDC.64 UR4, c[0x0][0x5c0] ;  /* 0x0001700000047ab9 */ /* 0x000fce0000000a00 */
[----:B------:R-:W1:Y:S08]  /*2500*/  LDC.64 R112, c[0x0][0x5b0] ;  /* 0x00016c00ff707b82 */ /* 0x000e700000000a00 */
[----:B------:R-:W2:Y:S01]  /*2510*/  LDC.64 R114, c[0x0][0x5a8] ;  /* 0x00016a00ff727b82 */ /* 0x000ea20000000a00 */
[-C--:B0-----:R-:W-:Y:S02]  /*2520*/  IMAD R6, R11, R110.reuse, RZ ;  /* 0x0000006e0b067224 */ /* 0x081fe400078e02ff */
[----:B------:R-:W-:-:S04]  /*2530*/  IMAD.WIDE.U32 R4, R19, R110, R94 ;  /* 0x0000006e13047225 */ /* 0x000fc800078e005e */
[----:B------:R-:W-:Y:S01]  /*2540*/  IMAD R109, R19, R111, R6 ;  /* 0x0000006f136d7224 */ /* 0x000fe200078e0206 */
[----:B------:R-:W-:Y:S01]  /*2550*/  IADD3 R6, P1, R12, R4, RZ ;  /* 0x000000040c067210 */ /* 0x000fe20007f3e0ff */
[----:B-1----:R-:W-:-:S03]  /*2560*/  IMAD R4, R107, R112, RZ ;  /* 0x000000706b047224 */ /* 0x002fc600078e02ff */
[----:B------:R-:W-:Y:S01]  /*2570*/  IADD3.X R7, R13, R5, R109, P1, !PT ;  /* 0x000000050d077210 */ /* 0x000fe20000ffe46d */
[C---:B------:R-:W-:Y:S02]  /*2580*/  IMAD R111, R106.reuse, R113, R4 ;  /* 0x000000716a6f7224 */ /* 0x040fe400078e0204 */
[----:B------:R-:W-:-:S04]  /*2590*/  IMAD.WIDE.U32 R4, R106, R112, R6 ;  /* 0x000000706a047225 */ /* 0x000fc800078e0006 */
[----:B------:R-:W-:Y:S01]  /*25a0*/  IMAD.IADD R5, R5, 0x1, R111 ;  /* 0x0000000105057824 */ /* 0x000fe200078e026f */
[----:B--2---:R-:W-:-:S04]  /*25b0*/  LEA R10, P1, R4, R114, 0x2 ;  /* 0x00000072040a7211 */ /* 0x004fc800078210ff */
[----:B------:R-:W-:-:S05]  /*25c0*/  LEA.HI.X R11, R4, R115, R5, 0x2, P1 ;  /* 0x00000073040b7211 */ /* 0x000fca00008f1405 */
[----:B------:R0:W2:Y:S01]  /*25d0*/  @P3 LDG.E.LTC128B R107, desc[UR36][R10.64] ;  /* 0x000000240a6b3981 */ /* 0x0000a2000c1e1920 */
[----:B------:R-:W-:Y:S01]  /*25e0*/  IMAD.WIDE.U32 R4, R106, R112, R12 ;  /* 0x000000706a047225 */ /* 0x000fe200078e000c */
[----:B------:R-:W-:Y:S01]  /*25f0*/  ISETP.GT.AND P2, PT, R3, 0x1, PT ;  /* 0x000000010300780c */ /* 0x000fe20003f44270 */
[----:B------:R-:W-:Y:S01]  /*2600*/  BSSY B1, `(.L_x_39) ;  /* 0x0000017000017945 */ /* 0x000fe20003800000 */
[C---:B------:R-:W-:Y:S01]  /*2610*/  SHF.L.U64.HI R21, R112.reuse, 0x3, R113 ;  /* 0x0000000370157819 */ /* 0x040fe20000010271 */
[----:B------:R-:W-:Y:S01]  /*2620*/  IMAD.SHL.U32 R20, R112, 0x8, RZ ;  /* 0x0000000870147824 */ /* 0x000fe200078e00ff */
[----:B------:R-:W-:-:S03]  /*2630*/  IADD3 R14, P1, R94, R4, RZ ;  /* 0x000000045e0e7210 */ /* 0x000fc60007f3e0ff */
[----:B------:R-:W-:Y:S01]  /*2640*/  IMAD.WIDE.U32 R20, R106, R112, R20 ;  /* 0x000000706a147225 */ /* 0x000fe200078e0014 */
[----:B------:R-:W-:Y:S02]  /*2650*/  IADD3.X R15, R95, R111, R5, P1, !PT ;  /* 0x0000006f5f0f7210 */ /* 0x000fe40000ffe405 */
[----:B------:R-:W-:Y:S01]  /*2660*/  LEA R8, P1, R108, UR4, 0x2 ;  /* 0x000000046c087c11 */ /* 0x000fe2000f8210ff */
[----:B------:R-:W-:Y:S01]  /*2670*/  IMAD.IADD R111, R111, 0x1, R21 ;  /* 0x000000016f6f7824 */ /* 0x000fe200078e0215 */
[----:B0-----:R-:W-:Y:S01]  /*2680*/  IADD3 R10, P4, R6, R20, RZ ;  /* 0x00000014060a7210 */ /* 0x001fe20007f9e0ff */
[----:B------:R-:W-:Y:S01]  /*2690*/  IMAD.WIDE.U32 R14, R19, R110, R14 ;  /* 0x0000006e130e7225 */ /* 0x000fe200078e000e */
[----:B------:R-:W-:-:S03]  /*26a0*/  LEA.HI.X R9, R108, UR5, R9, 0x2, P1 ;  /* 0x000000056c097c11 */ /* 0x000fc600088f1409 */
[----:B------:R-:W-:Y:S01]  /*26b0*/  IMAD.IADD R15, R109, 0x1, R15 ;  /* 0x000000016d0f7824 */ /* 0x000fe200078e020f */
[----:B------:R-:W-:Y:S01]  /*26c0*/  LEA R4, P1, R14, R114, 0x2 ;  /* 0x000000720e047211 */ /* 0x000fe200078210ff */
[----:B------:R-:W-:Y:S02]  /*26d0*/  IMAD.X R7, R111, 0x1, R7, P4 ;  /* 0x000000016f077824 */ /* 0x000fe400020e0607 */
[----:B--2---:R-:W-:-:S04]  /*26e0*/  FMUL R5, R107, R90 ;  /* 0x0000005a6b057220 */ /* 0x004fc80000400000 */
[----:B------:R-:W-:Y:S01]  /*26f0*/  FFMA R11, R24, R89, R5 ;  /* 0x00000059180b7223 */ /* 0x000fe20000000005 */
[----:B------:R-:W-:Y:S02]  /*2700*/  LEA.HI.X R5, R14, R115, R15, 0x2, P1 ;  /* 0x000000730e057211 */ /* 0x000fe400008f140f */
[C---:B------:R-:W-:Y:S02]  /*2710*/  ISETP.GT.AND P1, PT, R0.reuse, 0x8, P0 ;  /* 0x000000080000780c */ /* 0x040fe40000724270 */
[----:B------:R0:W-:Y:S01]  /*2720*/  @P3 STG.E desc[UR36][R8.64], R11 ;  /* 0x0000000b08003986 */ /* 0x0001e2000c101924 */
[----:B------:R-:W-:Y:S02]  /*2730*/  ISETP.GT.AND P3, PT, R0, RZ, P2 ;  /* 0x000000ff0000720c */ /* 0x000fe40001764270 */
[----:B------:R-:W-:-:S11]  /*2740*/  LEA R14, P0, R10, R114, 0x2 ;  /* 0x000000720a0e7211 */ /* 0x000fd600078010ff */
[----:B0-----:R-:W-:Y:S05]  /*2750*/  @!P3 BRA `(.L_x_40) ;  /* 0x000000000004b947 */ /* 0x001fea0003800000 */
[----:B------:R0:W5:Y:S02]  /*2760*/  LDG.E.LTC128B R107, desc[UR36][R4.64+0x4] ;  /* 0x00000424046b7981 */ /* 0x000164000c1e1920 */
.L_x_40:
[----:B------:R-:W-:Y:S05]  /*2770*/  BSYNC B1 ;  /* 0x0000000000017941 */ /* 0x000fea0003800000 */
.L_x_39:
[----:B-----5:R-:W-:Y:S01]  /*2780*/  FMUL R6, R107, R90 ;  /* 0x0000005a6b067220 */ /* 0x020fe20000400000 */
[----:B------:R-:W-:-:S03]  /*2790*/  LEA.HI.X R15, R10, R115, R7, 0x2, P0 ;  /* 0x000000730a0f7211 */ /* 0x000fc600000f1407 */
[----:B------:R-:W-:-:S05]  /*27a0*/  FFMA R25, R25, R89, R6 ;  /* 0x0000005919197223 */ /* 0x000fca0000000006 */
[----:B------:R1:W-:Y:S04]  /*27b0*/  @P3 STG.E desc[UR36][R8.64+0x4], R25 ;  /* 0x0000041908003986 */ /* 0x0003e8000c101924 */
[----:B------:R-:W2:Y:S01]  /*27c0*/  @P1 LDG.E.LTC128B R107, desc[UR36][R14.64] ;  /* 0x000000240e6b1981 */ /* 0x000ea2000c1e1920 */
[----:B------:R-:W-:Y:S01]  /*27d0*/  IADD3 R12, P0, P3, R94, R20, R12 ;  /* 0x000000145e0c7210 */ /* 0x000fe20007b1e00c */
[----:B------:R-:W-:Y:S01]  /*27e0*/  BSSY B1, `(.L_x_41) ;  /* 0x0000010000017945 */ /* 0x000fe20003800000 */
[----:B------:R-:W-:Y:S02]  /*27f0*/  SHF.L.U64.HI R11, R91, 0x2, R96 ;  /* 0x000000025b0b7819 */ /* 0x000fe40000010260 */
[----:B------:R-:W-:Y:S02]  /*2800*/  IADD3.X R13, R95, R111, R13, P0, P3 ;  /* 0x0000006f5f0d7210 */ /* 0x000fe400007e640d */
[----:B------:R-:W-:-:S02]  /*2810*/  LEA R10, P3, R91, R8, 0x2 ;  /* 0x000000085b0a7211 */ /* 0x000fc400078610ff */
[----:B------:R-:W-:Y:S01]  /*2820*/  ISETP.GT.AND P2, PT, R0, 0x8, P2 ;  /* 0x000000080000780c */ /* 0x000fe20001744270 */
[----:B------:R-:W-:Y:S01]  /*2830*/  IMAD.WIDE.U32 R12, R19, R110, R12 ;  /* 0x0000006e130c7225 */ /* 0x000fe200078e000c */
[----:B------:R-:W-:-:S03]  /*2840*/  ISETP.GT.AND P0, PT, R3, 0x8, PT ;  /* 0x000000080300780c */ /* 0x000fc60003f04270 */
[----:B------:R-:W-:Y:S01]  /*2850*/  IMAD.X R11, R11, 0x1, R9, P3 ;  /* 0x000000010b0b7824 */ /* 0x000fe200018e0609 */
[----:B------:R-:W-:Y:S01]  /*2860*/  LEA R6, P4, R12, R114, 0x2 ;  /* 0x000000720c067211 */ /* 0x000fe200078810ff */
[----:B------:R-:W-:Y:S02]  /*2870*/  IMAD.IADD R13, R109, 0x1, R13 ;  /* 0x000000016d0d7824 */ /* 0x000fe400078e020d */
[----:B--2---:R-:W-:-:S04]  /*2880*/  FMUL R7, R107, R90 ;  /* 0x0000005a6b077220 */ /* 0x004fc80000400000 */
[----:B------:R-:W-:Y:S01]  /*2890*/  FFMA R15, R26, R89, R7 ;  /* 0x000000591a0f7223 */ /* 0x000fe20000000007 */
[----:B------:R-:W-:-:S04]  /*28a0*/  LEA.HI.X R7, R12, R115, R13, 0x2, P4 ;  /* 0x000000730c077211 */ /* 0x000fc800020f140d */
[----:B------:R1:W-:Y:S01]  /*28b0*/  @P1 STG.E desc[UR36][R10.64], R15 ;  /* 0x0000000f0a001986 */ /* 0x0003e2000c101924 */
[----:B------:R-:W-:Y:S05]  /*28c0*/  @!P2 BRA `(.L_x_42) ;  /* 0x000000000004a947 */ /* 0x000fea0003800000 */
[----:B------:R2:W5:Y:S02]  /*28d0*/  LDG.E.LTC128B R107, desc[UR36][R6.64+0x4] ;  /* 0x00000424066b7981 */ /* 0x000564000c1e1920 */
.L_x_42:
[----:B------:R-:W-:Y:S05]  /*28e0*/  BSYNC B1 ;  /* 0x0000000000017941 */ /* 0x000fea0003800000 */
.L_x_41:
[----:B-----5:R-:W-:Y:S01]  /*28f0*/  FMUL R12, R107, R90 ;  /* 0x0000005a6b0c7220 */ /* 0x020fe20000400000 */
[----:B------:R-:W-:Y:S01]  /*2900*/  ISETP.GT.AND P3, PT, R0, RZ, P0 ;  /* 0x000000ff0000720c */ /* 0x000fe20000764270 */
[----:B------:R-:W-:Y:S01]  /*2910*/  BSSY B1, `(.L_x_43) ;  /* 0x0000006000017945 */ /* 0x000fe20003800000 */
[----:B------:R-:W-:Y:S01]  /*2920*/  ISETP.GT.AND P1, PT, R3, 0x9, PT ;  /* 0x000000090300780c */ /* 0x000fe20003f24270 */
[----:B------:R-:W-:-:S05]  /*2930*/  FFMA R27, R27, R89, R12 ;  /* 0x000000591b1b7223 */ /* 0x000fca000000000c */
[----:B------:R3:W-:Y:S05]  /*2940*/  @P2 STG.E desc[UR36][R10.64+0x4], R27 ;  /* 0x0000041b0a002986 */ /* 0x0007ea000c101924 */
[----:B------:R-:W-:Y:S05]  /*2950*/  @!P3 BRA `(.L_x_44) ;  /* 0x000000000004b947 */ /* 0x000fea0003800000 */
[----:B------:R4:W5:Y:S02]  /*2960*/  LDG.E.LTC128B R107, desc[UR36][R4.64+0x20] ;  /* 0x00002024046b7981 */ /* 0x000964000c1e1920 */
.L_x_44:
[----:B------:R-:W-:Y:S05]  /*2970*/  BSYNC B1 ;  /* 0x0000000000017941 */ /* 0x000fea0003800000 */
.L_x_43:
[----:B-----5:R-:W-:Y:S01]  /*2980*/  FMUL R13, R107, R90 ;  /* 0x0000005a6b0d7220 */ /* 0x020fe20000400000 */
[----:B------:R-:W-:Y:S01]  /*2990*/  ISETP.GT.AND P2, PT, R0, RZ, P1 ;  /* 0x000000ff0000720c */ /* 0x000fe20000f44270 */
[----:B------:R-:W-:Y:S02]  /*29a0*/  BSSY B1, `(.L_x_45) ;  /* 0x0000005000017945 */ /* 0x000fe40003800000 */
[----:B------:R-:W-:-:S05]  /*29b0*/  FFMA R13, R28, R89, R13 ;  /* 0x000000591c0d7223 */ /* 0x000fca000000000d */
[----:B------:R0:W-:Y:S05]  /*29c0*/  @P3 STG.E desc[UR36][R8.64+0x20], R13 ;  /* 0x0000200d08003986 */ /* 0x0001ea000c101924 */
[----:B------:R-:W-:Y:S05]  /*29d0*/  @!P2 BRA `(.L_x_46) ;  /* 0x000000000004a947 */ /* 0x000fea0003800000 */
[----:B------:R0:W5:Y:S02]  /*29e0*/  LDG.E.LTC128B R107, desc[UR36][R4.64+0x24] ;  /* 0x00002424046b7981 */ /* 0x000164000c1e1920 */
.L_x_46:
[----:B------:R-:W-:Y:S05]  /*29f0*/  BSYNC B1 ;  /* 0x0000000000017941 */ /* 0x000fea0003800000 */
.L_x_45:
[----:B-----5:R-:W-:Y:S01]  /*2a00*/  FMUL R12, R107, R90 ;  /* 0x0000005a6b0c7220 */ /* 0x020fe20000400000 */
[----:B------:R-:W-:Y:S01]  /*2a10*/  ISETP.GT.AND P0, PT, R0, 0x8, P0 ;  /* 0x000000080000780c */ /* 0x000fe20000704270 */
[----:B------:R-:W-:Y:S02]  /*2a20*/  BSSY B1, `(.L_x_47) ;  /* 0x0000005000017945 */ /* 0x000fe40003800000 */
[----:B------:R-:W-:-:S05]  /*2a30*/  FFMA R29, R29, R89, R12 ;  /* 0x000000591d1d7223 */ /* 0x000fca000000000c */
[----:B------:R0:W-:Y:S05]  /*2a40*/  @P2 STG.E desc[UR36][R8.64+0x24], R29 ;  /* 0x0000241d08002986 */ /* 0x0001ea000c101924 */
[----:B------:R-:W-:Y:S05]  /*2a50*/  @!P0 BRA `(.L_x_48) ;  /* 0x0000000000048947 */ /* 0x000fea0003800000 */
[----:B------:R0:W5:Y:S02]  /*2a60*/  LDG.E.LTC128B R107, desc[UR36][R6.64+0x20] ;  /* 0x00002024066b7981 */ /* 0x000164000c1e1920 */
.L_x_48:
[----:B------:R-:W-:Y:S05]  /*2a70*/  BSYNC B1 ;  /* 0x0000000000017941 */ /* 0x000fea0003800000 */
.L_x_47:
[----:B0----5:R-:W-:Y:S01]  /*2a80*/  FMUL R13, R107, R90 ;  /* 0x0000005a6b0d7220 */ /* 0x021fe20000400000 */
[----:B------:R-:W-:Y:S01]  /*2a90*/  ISETP.GT.AND P2, PT, R0, 0x8, P1 ;  /* 0x000000080000780c */ /* 0x000fe20000f44270 */
[----:B------:R-:W-:Y:S01]  /*2aa0*/  BSSY B1, `(.L_x_49) ;  /* 0x0000006000017945 */ /* 0x000fe20003800000 */
[----:B------:R-:W-:Y:S01]  /*2ab0*/  ISETP.GT.AND P1, PT, R3, 0x10, PT ;  /* 0x000000100300780c */ /* 0x000fe20003f24270 */
[----:B------:R-:W-:-:S05]  /*2ac0*/  FFMA R13, R30, R89, R13 ;  /* 0x000000591e0d7223 */ /* 0x000fca000000000d */
[----:B------:R0:W-:Y:S05]  /*2ad0*/  @P0 STG.E desc[UR36][R10.64+0x20], R13 ;  /* 0x0000200d0a000986 */ /* 0x0001ea000c101924 */
[----:B------:R-:W-:Y:S05]  /*2ae0*/  @!P2 BRA `(.L_x_50) ;  /* 0x000000000004a947 */ /* 0x000fea0003800000 */
[----:B------:R0:W5:Y:S02]  /*2af0*/  LDG.E.LTC128B R107, desc[UR36][R6.64+0x24] ;  /* 0x00002424066b7981 */ /* 0x000164000c1e1920 */
.L_x_50:
[----:B------:R-:W-:Y:S05]  /*2b00*/  BSYNC B1 ;  /* 0x0000000000017941 */ /* 0x000fea0003800000 */
.L_x_49:
        /* <DEDUP_REMOVED lines=8> */
.L_x_52:
[----:B------:R-:W-:Y:S05]  /*2b90*/  BSYNC B1 ;  /* 0x0000000000017941 */ /* 0x000fea0003800000 */
.L_x_51:
[----:B0----5:R-:W-:Y:S01]  /*2ba0*/  FMUL R13, R107, R90 ;  /* 0x0000005a6b0d7220 */ /* 0x021fe20000400000 */
[----:B------:R-:W-:Y:S01]  /*2bb0*/  ISETP.GT.AND P4, PT, R0, RZ, P0 ;  /* 0x000000ff0000720c */ /* 0x000fe20000784270 */
[----:B------:R-:W-:Y:S02]  /*2bc0*/  BSSY B1, `(.L_x_53) ;  /* 0x0000005000017945 */ /* 0x000fe40003800000 */
[----:B------:R-:W-:-:S05]  /*2bd0*/  FFMA R13, R32, R89, R13 ;  /* 0x00000059200d7223 */ /* 0x000fca000000000d */
[----:B------:R0:W-:Y:S05]  /*2be0*/  @P3 STG.E desc[UR36][R8.64+0x40], R13 ;  /* 0x0000400d08003986 */ /* 0x0001ea000c101924 */
[----:B------:R-:W-:Y:S05]  /*2bf0*/  @!P4 BRA `(.L_x_54) ;  /* 0x000000000004c947 */ /* 0x000fea0003800000 */
[----:B------:R0:W5:Y:S02]  /*2c00*/  LDG.E.LTC128B R107, desc[UR36][R4.64+0x44] ;  /* 0x00004424046b7981 */ /* 0x000164000c1e1920 */
.L_x_54:
[----:B------:R-:W-:Y:S05]  /*2c10*/  BSYNC B1 ;  /* 0x0000000000017941 */ /* 0x000fea0003800000 */
.L_x_53:
[----:B-----5:R-:W-:Y:S01]  /*2c20*/  FMUL R12, R107, R90 ;  /* 0x0000005a6b0c7220 */ /* 0x020fe20000400000 */
[----:B------:R-:W-:Y:S01]  /*2c30*/  ISETP.GT.AND P2, PT, R0, 0x8, P1 ;  /* 0x000000080000780c */ /* 0x000fe20000f44270 */
[----:B------:R-:W-:Y:S02]  /*2c40*/  BSSY B1, `(.L_x_55) ;  /* 0x0000005000017945 */ /* 0x000fe40003800000 */
[----:B------:R-:W-:-:S05]  /*2c50*/  FFMA R33, R33, R89, R12 ;  /* 0x0000005921217223 */ /* 0x000fca000000000c */
[----:B------:R0:W-:Y:S05]  /*2c60*/  @P4 STG.E desc[UR36][R8.64+0x44], R33 ;  /* 0x0000442108004986 */ /* 0x0001ea000c101924 */
[----:B------:R-:W-:Y:S05]  /*2c70*/  @!P2 BRA `(.L_x_56) ;  /* 0x000000000004a947 */ /* 0x000fea0003800000 */
[----:B------:R0:W5:Y:S02]  /*2c80*/  LDG.E.LTC128B R107, desc[UR36][R6.64+0x40] ;  /* 0x00004024066b7981 */ /* 0x000164000c1e1920 */
.L_x_56:
[----:B------:R-:W-:Y:S05]  /*2c90*/  BSYNC B1 ;  /* 0x0000000000017941 */ /* 0x000fea0003800000 */
.L_x_55:
        /* <DEDUP_REMOVED lines=8> */
.L_x_58:
[----:B------:R-:W-:Y:S05]  /*2d20*/  BSYNC B1 ;  /* 0x0000000000017941 */ /* 0x000fea0003800000 */
.L_x_57:
        /* <DEDUP_REMOVED lines=8> */
.L_x_60:
[----:B------:R-:W-:Y:S05]  /*2db0*/  BSYNC B1 ;  /* 0x0000000000017941 */ /* 0x000fea0003800000 */
.L_x_59:
[----:B0----5:R-:W-:Y:S01]  /*2dc0*/  FMUL R13, R107, R90 ;  /* 0x0000005a6b0d7220 */ /* 0x021fe20000400000 */
[----:B------:R-:W-:Y:S01]  /*2dd0*/  ISETP.GT.AND P3, PT, R0, RZ, P0 ;  /* 0x000000ff0000720c */ /* 0x000fe20000764270 */
[----:B------:R-:W-:Y:S02]  /*2de0*/  BSSY B1, `(.L_x_61) ;  /* 0x0000005000017945 */ /* 0x000fe40003800000 */
[----:B------:R-:W-:-:S05]  /*2df0*/  FFMA R13, R36, R89, R13 ;  /* 0x00000059240d7223 */ /* 0x000fca000000000d */
[----:B------:R0:W-:Y:S05]  /*2e00*/  @P2 STG.E desc[UR36][R8.64+0x60], R13 ;  /* 0x0000600d08002986 */ /* 0x0001ea000c101924 */
[----:B------:R-:W-:Y:S05]  /*2e10*/  @!P3 BRA `(.L_x_62) ;  /* 0x000000000004b947 */ /* 0x000fea0003800000 */
[----:B------:R0:W5:Y:S02]  /*2e20*/  LDG.E.LTC128B R107, desc[UR36][R4.64+0x64] ;  /* 0x00006424046b7981 */ /* 0x000164000c1e1920 */
.L_x_62:
[----:B------:R-:W-:Y:S05]  /*2e30*/  BSYNC B1 ;  /* 0x0000000000017941 */ /* 0x000fea0003800000 */
.L_x_61:
[----:B-----5:R-:W-:Y:S01]  /*2e40*/  FMUL R12, R107, R90 ;  /* 0x0000005a6b0c7220 */ /* 0x020fe20000400000 */
[----:B------:R-:W-:Y:S01]  /*2e50*/  ISETP.GT.AND P2, PT, R0, 0x8, P1 ;  /* 0x000000080000780c */ /* 0x000fe20000f44270 */
[----:B------:R-:W-:Y:S02]  /*2e60*/  BSSY B1, `(.L_x_63) ;  /* 0x0000005000017945 */ /* 0x000fe40003800000 */
[----:B------:R-:W-:-:S05]  /*2e70*/  FFMA R37, R37, R89, R12 ;  /* 0x0000005925257223 */ /* 0x000fca000000000c */
[----:B------:R0:W-:Y:S05]  /*2e80*/  @P3 STG.E desc[UR36][R8.64+0x64], R37 ;  /* 0x0000642508003986 */ /* 0x0001ea000c101924 */
[----:B------:R-:W-:Y:S05]  /*2e90*/  @!P2 BRA `(.L_x_64) ;  /* 0x000000000004a947 */ /* 0x000fea0003800000 */
[----:B------:R0:W5:Y:S02]  /*2ea0*/  LDG.E.LTC128B R107, desc[UR36][R6.64+0x60] ;  /* 0x00006024066b7981 */ /* 0x000164000c1e1920 */
.L_x_64:
[----:B------:R-:W-:Y:S05]  /*2eb0*/  BSYNC B1 ;  /* 0x0000000000017941 */ /* 0x000fea0003800000 */
.L_x_63:
        /* <DEDUP_REMOVED lines=8> */
.L_x_66:
[----:B------:R-:W-:Y:S05]  /*2f40*/  BSYNC B1 ;  /* 0x0000000000017941 */ /* 0x000fea0003800000 */
.L_x_65:
        /* <DEDUP_REMOVED lines=8> */
.L_x_68:
[----:B------:R-:W-:Y:S05]  /*2fd0*/  BSYNC B1 ;  /* 0x0000000000017941 */ /* 0x000fea0003800000 */
.L_x_67:
[----:B0----5:R-:W-:Y:S01]  /*2fe0*/  FMUL R13, R107, R90 ;  /* 0x0000005a6b0d7220 */ /* 0x021fe20000400000 */
[----:B------:R-:W-:Y:S01]  /*2ff0*/  ISETP.GT.AND P3, PT, R0, RZ, P0 ;  /* 0x000000ff0000720c */ /* 0x000fe20000764270 */
[----:B------:R-:W-:Y:S02]  /*3000*/  BSSY B1, `(.L_x_69) ;  /* 0x0000005000017945 */ /* 0x000fe40003800000 */
[----:B------:R-:W-:-:S05]  /*3010*/  FFMA R13, R40, R89, R13 ;  /* 0x00000059280d7223 */ /* 0x000fca000000000d */
[----:B------:R0:W-:Y:S05]  /*3020*/  @P2 STG.E desc[UR36][R8.64+0x80], R13 ;  /* 0x0000800d08002986 */ /* 0x0001ea000c101924 */
[----:B------:R-:W-:Y:S05]  /*3030*/  @!P3 BRA `(.L_x_70) ;  /* 0x000000000004b947 */ /* 0x000fea0003800000 */
[----:B------:R0:W5:Y:S02]  /*3040*/  LDG.E.LTC128B R107, desc[UR36][R4.64+0x84] ;  /* 0x00008424046b7981 */ /* 0x000164000c1e1920 */
.L_x_70:
[----:B------:R-:W-:Y:S05]  /*3050*/  BSYNC B1 ;  /* 0x0000000000017941 */ /* 0x000fea0003800000 */
.L_x_69:
[----:B-----5:R-:W-:Y:S01]  /*3060*/  FMUL R12, R107, R90 ;  /* 0x0000005a6b0c7220 */ /* 0x020fe20000400000 */
[----:B------:R-:W-:Y:S01]  /*3070*/  ISETP.GT.AND P2, PT, R0, 0x8, P1 ;  /* 0x000000080000780c */ /* 0x000fe20000f44270 */
[----:B------:R-:W-:Y:S02]  /*3080*/  BSSY B1, `(.L_x_71) ;  /* 0x0000005000017945 */ /* 0x000fe40003800000 */
[----:B------:R-:W-:-:S05]  /*3090*/  FFMA R41, R41, R89, R12 ;  /* 0x0000005929297223 */ /* 0x000fca000000000c */
[----:B------:R0:W-:Y:S05]  /*30a0*/  @P3 STG.E desc[UR36][R8.64+0x84], R41 ;  /* 0x0000842908003986 */ /* 0x0001ea000c101924 */
[----:B------:R-:W-:Y:S05]  /*30b0*/  @!P2 BRA `(.L_x_72) ;  /* 0x000000000004a947 */ /* 0x000fea0003800000 */
[----:B------:R0:W5:Y:S02]  /*30c0*/  LDG.E.LTC128B R107, desc[UR36][R6.64+0x80] ;  /* 0x00008024066b7981 */ /* 0x000164000c1e1920 */
.L_x_72:
[----:B------:R-:W-:Y:S05]  /*30d0*/  BSYNC B1 ;  /* 0x0000000000017941 */ /* 0x000fea0003800000 */
.L_x_71:
        /* <DEDUP_REMOVED lines=8> */
.L_x_74:
[----:B------:R-:W-:Y:S05]  /*3160*/  BSYNC B1 ;  /* 0x0000000000017941 */ /* 0x000fea0003800000 */
.L_x_73:
        /* <DEDUP_REMOVED lines=8> */
.L_x_76:
[----:B------:R-:W-:Y:S05]  /*31f0*/  BSYNC B1 ;  /* 0x0000000000017941 */ /* 0x000fea0003800000 */
.L_x_75:
[----:B0----5:R-:W-:Y:S01]  /*3200*/  FMUL R13, R107, R90 ;  /* 0x0000005a6b0d7220 */ /* 0x021fe20000400000 */
[----:B------:R-:W-:Y:S01]  /*3210*/  ISETP.GT.AND P3, PT, R0, RZ, P0 ;  /* 0x000000ff0000720c */ /* 0x000fe20000764270 */
[----:B------:R-:W-:Y:S02]  /*3220*/  BSSY B1, `(.L_x_77) ;  /* 0x0000005000017945 */ /* 0x000fe40003800000 */
[----:B------:R-:W-:-:S05]  /*3230*/  FFMA R13, R44, R89, R13 ;  /* 0x000000592c0d7223 */ /* 0x000fca000000000d */
[----:B------:R0:W-:Y:S05]  /*3240*/  @P2 STG.E desc[UR36][R8.64+0xa0], R13 ;  /* 0x0000a00d08002986 */ /* 0x0001ea000c101924 */
[----:B------:R-:W-:Y:S05]  /*3250*/  @!P3 BRA `(.L_x_78) ;  /* 0x000000000004b947 */ /* 0x000fea0003800000 */
[----:B------:R0:W5:Y:S02]  /*3260*/  LDG.E.LTC128B R107, desc[UR36][R4.64+0xa4] ;  /* 0x0000a424046b7981 */ /* 0x000164000c1e1920 */
.L_x_78:
[----:B------:R-:W-:Y:S05]  /*3270*/  BSYNC B1 ;  /* 0x0000000000017941 */ /* 0x000fea0003800000 */
.L_x_77:
[----:B-----5:R-:W-:Y:S01]  /*3280*/  FMUL R12, R107, R90 ;  /* 0x0000005a6b0c7220 */ /* 0x020fe20000400000 */
[----:B------:R-:W-:Y:S01]  /*3290*/  ISETP.GT.AND P2, PT, R0, 0x8, P1 ;  /* 0x000000080000780c */ /* 0x000fe20000f44270 */
[----:B------:R-:W-:Y:S02]  /*32a0*/  BSSY B1, `(.L_x_79) ;  /* 0x0000005000017945 */ /* 0x000fe40003800000 */
[----:B------:R-:W-:-:S05]  /*32b0*/  FFMA R45, R45, R89, R12 ;  /* 0x000000592d2d7223 */ /* 0x000fca000000000c */
[----:B------:R0:W-:Y:S05]  /*32c0*/  @P3 STG.E desc[UR36][R8.64+0xa4], R45 ;  /* 0x0000a42d08003986 */ /* 0x0001ea000c101924 */
[----:B------:R-:W-:Y:S05]  /*32d0*/  @!P2 BRA `(.L_x_80) ;  /* 0x000000000004a947 */ /* 0x000fea0003800000 */
[----:B------:R0:W5:Y:S02]  /*32e0*/  LDG.E.LTC128B R107, desc[UR36][R6.64+0xa0] ;  /* 0x0000a024066b7981 */ /* 0x000164000c1e1920 */
.L_x_80:
[----:B------:R-:W-:Y:S05]  /*32f0*/  BSYNC B1 ;  /* 0x0000000000017941 */ /* 0x000fea0003800000 */
.L_x_79:
        /* <DEDUP_REMOVED lines=8> */
.L_x_82:
[----:B------:R-:W-:Y:S05]  /*3380*/  BSYNC B1 ;  /* 0x0000000000017941 */ /* 0x000fea0003800000 */
.L_x_81:
        /* <DEDUP_REMOVED lines=8> */
.L_x_84:
[----:B------:R-:W-:Y:S05]  /*3410*/  BSYNC B1 ;  /* 0x0000000000017941 */ /* 0x000fea0003800000 */
.L_x_83:
[----:B0----5:R-:W-:Y:S01]  /*3420*/  FMUL R13, R107, R90 ;  /* 0x0000005a6b0d7220 */ /* 0x021fe20000400000 */
[----:B------:R-:W-:Y:S01]  /*3430*/  ISETP.GT.AND P3, PT, R0, RZ, P0 ;  /* 0x000000ff0000720c */ /* 0x000fe20000764270 */
[----:B------:R-:W-:Y:S02]  /*3440*/  BSSY B1, `(.L_x_85) ;  /* 0x0000005000017945 */ /* 0x000fe40003800000 */
[----:B------:R-:W-:-:S05]  /*3450*/  FFMA R13, R48, R89, R13 ;  /* 0x00000059300d7223 */ /* 0x000fca000000000d */
[----:B------:R0:W-:Y:S05]  /*3460*/  @P2 STG.E desc[UR36][R8.64+0xc0], R13 ;  /* 0x0000c00d08002986 */ /* 0x0001ea000c101924 */
[----:B------:R-:W-:Y:S05]  /*3470*/  @!P3 BRA `(.L_x_86) ;  /* 0x000000000004b947 */ /* 0x000fea0003800000 */
[----:B------:R0:W5:Y:S02]  /*3480*/  LDG.E.LTC128B R107, desc[UR36][R4.64+0xc4] ;  /* 0x0000c424046b7981 */ /* 0x000164000c1e1920 */
.L_x_86:
[----:B------:R-:W-:Y:S05]  /*3490*/  BSYNC B1 ;  /* 0x0000000000017941 */ /* 0x000fea0003800000 */
.L_x_85:
[----:B-----5:R-:W-:Y:S01]  /*34a0*/  FMUL R12, R107, R90 ;  /* 0x0000005a6b0c7220 */ /* 0x020fe20000400000 */
[----:B------:R-:W-:Y:S01]  /*34b0*/  ISETP.GT.AND P2, PT, R0, 0x8, P1 ;  /* 0x000000080000780c */ /* 0x000fe20000f44270 */
[----:B------:R-:W-:Y:S02]  /*34c0*/  BSSY B1, `(.L_x_87) ;  /* 0x0000005000017945 */ /* 0x000fe40003800000 */
[----:B------:R-:W-:-:S05]  /*34d0*/  FFMA R49, R49, R89, R12 ;  /* 0x0000005931317223 */ /* 0x000fca000000000c */
[----:B------:R0:W-:Y:S05]  /*34e0*/  @P3 STG.E desc[UR36][R8.64+0xc4], R49 ;  /* 0x0000c43108003986 */ /* 0x0001ea000c101924 */
[----:B------:R-:W-:Y:S05]  /*34f0*/  @!P2 BRA `(.L_x_88) ;  /* 0x000000000004a947 */ /* 0x000fea0003800000 */
[----:B------:R0:W5:Y:S02]  /*3500*/  LDG.E.LTC128B R107, desc[UR36][R6.64+0xc0] ;  /* 0x0000c024066b7981 */ /* 0x000164000c1e1920 */
.L_x_88:
[----:B------:R-:W-:Y:S05]  /*3510*/  BSYNC B1 ;  /* 0x0000000000017941 */ /* 0x000fea0003800000 */
.L_x_87:
        /* <DEDUP_REMOVED lines=8> */
.L_x_90:
[----:B------:R-:W-:Y:S05]  /*35a0*/  BSYNC B1 ;  /* 0x0000000000017941 */ /* 0x000fea0003800000 */
.L_x_89:
        /* <DEDUP_REMOVED lines=8> */
.L_x_92:
[----:B------:R-:W-:Y:S05]  /*3630*/  BSYNC B1 ;  /* 0x0000000000017941 */ /* 0x000fea0003800000 */
.L_x_91:
[----:B0----5:R-:W-:Y:S01]  /*3640*/  FMUL R13, R107, R90 ;  /* 0x0000005a6b0d7220 */ /* 0x021fe20000400000 */
[----:B------:R-:W-:Y:S01]  /*3650*/  ISETP.GT.AND P3, PT, R0, RZ, P0 ;  /* 0x000000ff0000720c */ /* 0x000fe20000764270 */
[----:B------:R-:W-:Y:S02]  /*3660*/  BSSY B1, `(.L_x_93) ;  /* 0x0000005000017945 */ /* 0x000fe40003800000 */
[----:B------:R-:W-:-:S05]  /*3670*/  FFMA R13, R52, R89, R13 ;  /* 0x00000059340d7223 */ /* 0x000fca000000000d */
[----:B------:R0:W-:Y:S05]  /*3680*/  @P2 STG.E desc[UR36][R8.64+0xe0], R13 ;  /* 0x0000e00d08002986 */ /* 0x0001ea000c101924 */
[----:B------:R-:W-:Y:S05]  /*3690*/  @!P3 BRA `(.L_x_94) ;  /* 0x000000000004b947 */ /* 0x000fea0003800000 */
[----:B------:R0:W5:Y:S02]  /*36a0*/  LDG.E.LTC128B R107, desc[UR36][R4.64+0xe4] ;  /* 0x0000e424046b7981 */ /* 0x000164000c1e1920 */
.L_x_94:
[----:B------:R-:W-:Y:S05]  /*36b0*/  BSYNC B1 ;  /* 0x0000000000017941 */ /* 0x000fea0003800000 */
.L_x_93:
[----:B-----5:R-:W-:Y:S01]  /*36c0*/  FMUL R12, R107, R90 ;  /* 0x0000005a6b0c7220 */ /* 0x020fe20000400000 */
[----:B------:R-:W-:Y:S01]  /*36d0*/  ISETP.GT.AND P2, PT, R0, 0x8, P1 ;  /* 0x000000080000780c */ /* 0x000fe20000f44270 */
[----:B------:R-:W-:Y:S02]  /*36e0*/  BSSY B1, `(.L_x_95) ;  /* 0x0000005000017945 */ /* 0x000fe40003800000 */
[----:B------:R-:W-:-:S05]  /*36f0*/  FFMA R53, R53, R89, R12 ;  /* 0x0000005935357223 */ /* 0x000fca000000000c */
[----:B------:R0:W-:Y:S05]  /*3700*/  @P3 STG.E desc[UR36][R8.64+0xe4], R53 ;  /* 0x0000e43508003986 */ /* 0x0001ea000c101924 */
[----:B------:R-:W-:Y:S05]  /*3710*/  @!P2 BRA `(.L_x_96) ;  /* 0x000000000004a947 */ /* 0x000fea0003800000 */
[----:B------:R0:W5:Y:S02]  /*3720*/  LDG.E.LTC128B R107, desc[UR36][R6.64+0xe0] ;  /* 0x0000e024066b7981 */ /* 0x000164000c1e1920 */
.L_x_96:
[----:B------:R-:W-:Y:S05]  /*3730*/  BSYNC B1 ;  /* 0x0000000000017941 */ /* 0x000fea0003800000 */
.L_x_95:
        /* <DEDUP_REMOVED lines=8> */
.L_x_98:
[----:B------:R-:W-:Y:S05]  /*37c0*/  BSYNC B1 ;  /* 0x0000000000017941 */ /* 0x000fea0003800000 */
.L_x_97:
        /* <DEDUP_REMOVED lines=8> */
.L_x_100:
[----:B------:R-:W-:Y:S05]  /*3850*/  BSYNC B1 ;  /* 0x0000000000017941 */ /* 0x000fea0003800000 */
.L_x_99:
[----:B0----5:R-:W-:Y:S01]  /*3860*/  FMUL R13, R107, R90 ;  /* 0x0000005a6b0d7220 */ /* 0x021fe20000400000 */
[----:B------:R-:W-:Y:S01]  /*3870*/  ISETP.GT.AND P3, PT, R0, RZ, P0 ;  /* 0x000000ff0000720c */ /* 0x000fe20000764270 */
[----:B------:R-:W-:Y:S02]  /*3880*/  BSSY B1, `(.L_x_101) ;  /* 0x0000005000017945 */ /* 0x000fe40003800000 */
[----:B------:R-:W-:-:S05]  /*3890*/  FFMA R13, R56, R89, R13 ;  /* 0x00000059380d7223 */ /* 0x000fca000000000d */
[----:B------:R0:W-:Y:S05]  /*38a0*/  @P2 STG.E desc[UR36][R8.64+0x100], R13 ;  /* 0x0001000d08002986 */ /* 0x0001ea000c101924 */
[----:B------:R-:W-:Y:S05]  /*38b0*/  @!P3 BRA `(.L_x_102) ;  /* 0x000000000004b947 */ /* 0x000fea0003800000 */
[----:B------:R0:W5:Y:S02]  /*38c0*/  LDG.E.LTC128B R107, desc[UR36][R4.64+0x104] ;  /* 0x00010424046b7981 */ /* 0x000164000c1e1920 */
.L_x_102:
[----:B------:R-:W-:Y:S05]  /*38d0*/  BSYNC B1 ;  /* 0x0000000000017941 */ /* 0x000fea0003800000 */
.L_x_101:
[----:B-----5:R-:W-:Y:S01]  /*38e0*/  FMUL R12, R107, R90 ;  /* 0x0000005a6b0c7220 */ /* 0x020fe20000400000 */
[----:B------:R-:W-:Y:S01]  /*38f0*/  ISETP.GT.AND P2, PT, R0, 0x8, P1 ;  /* 0x000000080000780c */ /* 0x000fe20000f44270 */
[----:B------:R-:W-:Y:S02]  /*3900*/  BSSY B1, `(.L_x_103) ;  /* 0x0000005000017945 */ /* 0x000fe40003800000 */
[----:B------:R-:W-:-:S05]  /*3910*/  FFMA R57, R57, R89, R12 ;  /* 0x0000005939397223 */ /* 0x000fca000000000c */
[----:B------:R0:W-:Y:S05]  /*3920*/  @P3 STG.E desc[UR36][R8.64+0x104], R57 ;  /* 0x0001043908003986 */ /* 0x0001ea000c101924 */
[----:B------:R-:W-:Y:S05]  /*3930*/  @!P2 BRA `(.L_x_104) ;  /* 0x000000000004a947 */ /* 0x000fea0003800000 */
[----:B------:R0:W5:Y:S02]  /*3940*/  LDG.E.LTC128B R107, desc[UR36][R6.64+0x100] ;  /* 0x00010024066b7981 */ /* 0x000164000c1e1920 */
.L_x_104:
[----:B------:R-:W-:Y:S05]  /*3950*/  BSYNC B1 ;  /* 0x0000000000017941 */ /* 0x000fea0003800000 */
.L_x_103:
        /* <DEDUP_REMOVED lines=8> */
.L_x_106:
[----:B------:R-:W-:Y:S05]  /*39e0*/  BSYNC B1 ;  /* 0x0000000000017941 */ /* 0x000fea0003800000 */
.L_x_105:
        /* <DEDUP_REMOVED lines=8> */
.L_x_108:
[----:B------:R-:W-:Y:S05]  /*3a70*/  BSYNC B1 ;  /* 0x0000000000017941 */ /* 0x000fea0003800000 */
.L_x_107:
[----:B0----5:R-:W-:Y:S01]  /*3a80*/  FMUL R13, R107, R90 ;  /* 0x0000005a6b0d7220 */ /* 0x021fe20000400000 */
[----:B------:R-:W-:Y:S01]  /*3a90*/  ISETP.GT.AND P3, PT, R0, RZ, P0 ;  /* 0x000000ff0000720c */ /* 0x000fe20000764270 */
[----:B------:R-:W-:Y:S02]  /*3aa0*/  BSSY B1, `(.L_x_109) ;  /* 0x0000005000017945 */ /* 0x000fe40003800000 */
[----:B------:R-:W-:-:S05]  /*3ab0*/  FFMA R13, R60, R89, R13 ;  /* 0x000000593c0d7223 */ /* 0x000fca000000000d */
[----:B------:R0:W-:Y:S05]  /*3ac0*/  @P2 STG.E desc[UR36][R8.64+0x120], R13 ;  /* 0x0001200d08002986 */ /* 0x0001ea000c101924 */
[----:B------:R-:W-:Y:S05]  /*3ad0*/  @!P3 BRA `(.L_x_110) ;  /* 0x000000000004b947 */ /* 0x000fea0003800000 */
[----:B------:R0:W5:Y:S02]  /*3ae0*/  LDG.E.LTC128B R107, desc[UR36][R4.64+0x124] ;  /* 0x00012424046b7981 */ /* 0x000164000c1e1920 */
.L_x_110:
[----:B------:R-:W-:Y:S05]  /*3af0*/  BSYNC B1 ;  /* 0x0000000000017941 */ /* 0x000fea0003800000 */
.L_x_109:
[----:B-----5:R-:W-:Y:S01]  /*3b00*/  FMUL R12, R107, R90 ;  /* 0x0000005a6b0c7220 */ /* 0x020fe20000400000 */
[----:B------:R-:W-:Y:S01]  /*3b10*/  ISETP.GT.AND P2, PT, R0, 0x8, P1 ;  /* 0x000000080000780c */ /* 0x000fe20000f44270 */
[----:B------:R-:W-:Y:S02]  /*3b20*/  BSSY B1, `(.L_x_111) ;  /* 0x0000005000017945 */ /* 0x000fe40003800000 */
[----:B------:R-:W-:-:S05]  /*3b30*/  FFMA R61, R61, R89, R12 ;  /* 0x000000593d3d7223 */ /* 0x000fca000000000c */
[----:B------:R0:W-:Y:S05]  /*3b40*/  @P3 STG.E desc[UR36][R8.64+0x124], R61 ;  /* 0x0001243d08003986 */ /* 0x0001ea000c101924 */
[----:B------:R-:W-:Y:S05]  /*3b50*/  @!P2 BRA `(.L_x_112) ;  /* 0x000000000004a947 */ /* 0x000fea0003800000 */
[----:B------:R0:W5:Y:S02]  /*3b60*/  LDG.E.LTC128B R107, desc[UR36][R6.64+0x120] ;  /* 0x00012024066b7981 */ /* 0x000164000c1e1920 */
.L_x_112:
[----:B------:R-:W-:Y:S05]  /*3b70*/  BSYNC B1 ;  /* 0x0000000000017941 */ /* 0x000fea0003800000 */
.L_x_111:
        /* <DEDUP_REMOVED lines=8> */
.L_x_114:
[----:B------:R-:W-:Y:S05]  /*3c00*/  BSYNC B1 ;  /* 0x0000000000017941 */ /* 0x000fea0003800000 */
.L_x_113:
        /* <DEDUP_REMOVED lines=8> */
.L_x_116:
[----:B------:R-:W-:Y:S05]  /*3c90*/  BSYNC B1 ;  /* 0x0000000000017941 */ /* 0x000fea0003800000 */
.L_x_115:
[----:B0----5:R-:W-:Y:S01]  /*3ca0*/  FMUL R13, R107, R90 ;  /* 0x0000005a6b0d7220 */ /* 0x021fe20000400000 */
[----:B------:R-:W-:Y:S01]  /*3cb0*/  ISETP.GT.AND P3, PT, R0, RZ, P0 ;  /* 0x000000ff0000720c */ /* 0x000fe20000764270 */
[----:B------:R-:W-:Y:S02]  /*3cc0*/  BSSY B1, `(.L_x_117) ;  /* 0x0000005000017945 */ /* 0x000fe40003800000 */
[----:B------:R-:W-:-:S05]  /*3cd0*/  FFMA R13, R64, R89, R13 ;  /* 0x00000059400d7223 */ /* 0x000fca000000000d */
[----:B------:R0:W-:Y:S05]  /*3ce0*/  @P2 STG.E desc[UR36][R8.64+0x140], R13 ;  /* 0x0001400d08002986 */ /* 0x0001ea000c101924 */
[----:B------:R-:W-:Y:S05]  /*3cf0*/  @!P3 BRA `(.L_x_118) ;  /* 0x000000000004b947 */ /* 0x000fea0003800000 */
[----:B------:R0:W5:Y:S02]  /*3d00*/  LDG.E.LTC128B R107, desc[UR36][R4.64+0x144] ;  /* 0x00014424046b7981 */ /* 0x000164000c1e1920 */
.L_x_118:
[----:B------:R-:W-:Y:S05]  /*3d10*/  BSYNC B1 ;  /* 0x0000000000017941 */ /* 0x000fea0003800000 */
.L_x_117:
[----:B-----5:R-:W-:Y:S01]  /*3d20*/  FMUL R12, R107, R90 ;  /* 0x0000005a6b0c7220 */ /* 0x020fe20000400000 */
[----:B------:R-:W-:Y:S01]  /*3d30*/  ISETP.GT.AND P2, PT, R0, 0x8, P1 ;  /* 0x000000080000780c */ /* 0x000fe20000f44270 */
[----:B------:R-:W-:Y:S02]  /*3d40*/  BSSY B1, `(.L_x_119) ;  /* 0x0000005000017945 */ /* 0x000fe40003800000 */
[----:B------:R-:W-:-:S05]  /*3d50*/  FFMA R65, R65, R89, R12 ;  /* 0x0000005941417223 */ /* 0x000fca000000000c */
[----:B------:R0:W-:Y:S05]  /*3d60*/  @P3 STG.E desc[UR36][R8.64+0x144], R65 ;  /* 0x0001444108003986 */ /* 0x0001ea000c101924 */
[----:B------:R-:W-:Y:S05]  /*3d70*/  @!P2 BRA `(.L_x_120) ;  /* 0x000000000004a947 */ /* 0x000fea0003800000 */
[----:B------:R0:W5:Y:S02]  /*3d80*/  LDG.E.LTC128B R107, desc[UR36][R6.64+0x140] ;  /* 0x00014024066b7981 */ /* 0x000164000c1e1920 */
.L_x_120:
[----:B------:R-:W-:Y:S05]  /*3d90*/  BSYNC B1 ;  /* 0x0000000000017941 */ /* 0x000fea0003800000 */
.L_x_119:
        /* <DEDUP_REMOVED lines=8> */
.L_x_122:
[----:B------:R-:W-:Y:S05]  /*3e20*/  BSYNC B1 ;  /* 0x0000000000017941 */ /* 0x000fea0003800000 */
.L_x_121:
        /* <DEDUP_REMOVED lines=8> */
.L_x_124:
[----:B------:R-:W-:Y:S05]  /*3eb0*/  BSYNC B1 ;  /* 0x0000000000017941 */ /* 0x000fea0003800000 */
.L_x_123:
[----:B0----5:R-:W-:Y:S01]  /*3ec0*/  FMUL R13, R107, R90 ;  /* 0x0000005a6b0d7220 */ /* 0x021fe20000400000 */
[----:B------:R-:W-:Y:S01]  /*3ed0*/  ISETP.GT.AND P3, PT, R0, RZ, P0 ;  /* 0x000000ff0000720c */ /* 0x000fe20000764270 */
[----:B------:R-:W-:Y:S02]  /*3ee0*/  BSSY B1, `(.L_x_125) ;  /* 0x0000005000017945 */ /* 0x000fe40003800000 */
[----:B------:R-:W-:-:S05]  /*3ef0*/  FFMA R13, R68, R89, R13 ;  /* 0x00000059440d7223 */ /* 0x000fca000000000d */
[----:B------:R0:W-:Y:S05]  /*3f00*/  @P2 STG.E desc[UR36][R8.64+0x160], R13 ;  /* 0x0001600d08002986 */ /* 0x0001ea000c101924 */
[----:B------:R-:W-:Y:S05]  /*3f10*/  @!P3 BRA `(.L_x_126) ;  /* 0x000000000004b947 */ /* 0x000fea0003800000 */
[----:B------:R0:W5:Y:S02]  /*3f20*/  LDG.E.LTC128B R107, desc[UR36][R4.64+0x164] ;  /* 0x00016424046b7981 */ /* 0x000164000c1e1920 */
.L_x_126:
[----:B------:R-:W-:Y:S05]  /*3f30*/  BSYNC B1 ;  /* 0x0000000000017941 */ /* 0x000fea0003800000 */
.L_x_125:
[----:B-----5:R-:W-:Y:S01]  /*3f40*/  FMUL R12, R107, R90 ;  /* 0x0000005a6b0c7220 */ /* 0x020fe20000400000 */
[----:B------:R-:W-:Y:S01]  /*3f50*/  ISETP.GT.AND P2, PT, R0, 0x8, P1 ;  /* 0x000000080000780c */ /* 0x000fe20000f44270 */
[----:B------:R-:W-:Y:S02]  /*3f60*/  BSSY B1, `(.L_x_127) ;  /* 0x0000005000017945 */ /* 0x000fe40003800000 */
[----:B------:R-:W-:-:S05]  /*3f70*/  FFMA R69, R69, R89, R12 ;  /* 0x0000005945457223 */ /* 0x000fca000000000c */
[----:B------:R0:W-:Y:S05]  /*3f80*/  @P3 STG.E desc[UR36][R8.64+0x164], R69 ;  /* 0x0001644508003986 */ /* 0x0001ea000c101924 */
[----:B------:R-:W-:Y:S05]  /*3f90*/  @!P2 BRA `(.L_x_128) ;  /* 0x000000000004a947 */ /* 0x000fea0003800000 */
[----:B------:R0:W5:Y:S02]  /*3fa0*/  LDG.E.LTC128B R107, desc[UR36][R6.64+0x160] ;  /* 0x00016024066b7981 */ /* 0x000164000c1e1920 */
.L_x_128:
[----:B------:R-:W-:Y:S05]  /*3fb0*/  BSYNC B1 ;  /* 0x0000000000017941 */ /* 0x000fea0003800000 */
.L_x_127:
        /* <DEDUP_REMOVED lines=8> */
.L_x_130:
[----:B------:R-:W-:Y:S05]  /*4040*/  BSYNC B1 ;  /* 0x0000000000017941 */ /* 0x000fea0003800000 */
.L_x_129:
        /* <DEDUP_REMOVED lines=8> */
.L_x_132:
[----:B------:R-:W-:Y:S05]  /*40d0*/  BSYNC B1 ;  /* 0x0000000000017941 */ /* 0x000fea0003800000 */
.L_x_131:
[----:B0----5:R-:W-:Y:S01]  /*40e0*/  FMUL R13, R107, R90 ;  /* 0x0000005a6b0d7220 */ /* 0x021fe20000400000 */
[----:B------:R-:W-:Y:S01]  /*40f0*/  ISETP.GT.AND P3, PT, R0, RZ, P0 ;  /* 0x000000ff0000720c */ /* 0x000fe20000764270 */
[----:B------:R-:W-:Y:S02]  /*4100*/  BSSY B1, `(.L_x_133) ;  /* 0x0000005000017945 */ /* 0x000fe40003800000 */
[----:B------:R-:W-:-:S05]  /*4110*/  FFMA R13, R72, R89, R13 ;  /* 0x00000059480d7223 */ /* 0x000fca000000000d */
[----:B------:R0:W-:Y:S05]  /*4120*/  @P2 STG.E desc[UR36][R8.64+0x180], R13 ;  /* 0x0001800d08002986 */ /* 0x0001ea000c101924 */
[----:B------:R-:W-:Y:S05]  /*4130*/  @!P3 BRA `(.L_x_134) ;  /* 0x000000000004b947 */ /* 0x000fea0003800000 */
[----:B------:R0:W5:Y:S02]  /*4140*/  LDG.E.LTC128B R107, desc[UR36][R4.64+0x184] ;  /* 0x00018424046b7981 */ /* 0x000164000c1e1920 */
.L_x_134:
[----:B------:R-:W-:Y:S05]  /*4150*/  BSYNC B1 ;  /* 0x0000000000017941 */ /* 0x000fea0003800000 */
.L_x_133:
[----:B-----5:R-:W-:Y:S01]  /*4160*/  FMUL R12, R107, R90 ;  /* 0x0000005a6b0c7220 */ /* 0x020fe20000400000 */
[----:B------:R-:W-:Y:S01]  /*4170*/  ISETP.GT.AND P2, PT, R0, 0x8, P1 ;  /* 0x000000080000780c */ /* 0x000fe20000f44270 */
[----:B------:R-:W-:Y:S02]  /*4180*/  BSSY B1, `(.L_x_135) ;  /* 0x0000005000017945 */ /* 0x000fe40003800000 */
[----:B------:R-:W-:-:S05]  /*4190*/  FFMA R73, R73, R89, R12 ;  /* 0x0000005949497223 */ /* 0x000fca000000000c */
[----:B------:R0:W-:Y:S05]  /*41a0*/  @P3 STG.E desc[UR36][R8.64+0x184], R73 ;  /* 0x0001844908003986 */ /* 0x0001ea000c101924 */
[----:B------:R-:W-:Y:S05]  /*41b0*/  @!P2 BRA `(.L_x_136) ;  /* 0x000000000004a947 */ /* 0x000fea0003800000 */
[----:B------:R0:W5:Y:S02]  /*41c0*/  LDG.E.LTC128B R107, desc[UR36][R6.64+0x180] ;  /* 0x00018024066b7981 */ /* 0x000164000c1e1920 */
.L_x_136:
[----:B------:R-:W-:Y:S05]  /*41d0*/  BSYNC B1 ;  /* 0x0000000000017941 */ /* 0x000fea0003800000 */
.L_x_135:
        /* <DEDUP_REMOVED lines=8> */
.L_x_138:
[----:B------:R-:W-:Y:S05]  /*4260*/  BSYNC B1 ;  /* 0x0000000000017941 */ /* 0x000fea0003800000 */
.L_x_137:
        /* <DEDUP_REMOVED lines=8> */
.L_x_140:
[----:B------:R-:W-:Y:S05]  /*42f0*/  BSYNC B1 ;  /* 0x0000000000017941 */ /* 0x000fea0003800000 */
.L_x_139:
[----:B0----5:R-:W-:Y:S01]  /*4300*/  FMUL R13, R107, R90 ;  /* 0x0000005a6b0d7220 */ /* 0x021fe20000400000 */
[----:B------:R-:W-:Y:S01]  /*4310*/  ISETP.GT.AND P3, PT, R0, RZ, P0 ;  /* 0x000000ff0000720c */ /* 0x000fe20000764270 */
[----:B------:R-:W-:Y:S02]  /*4320*/  BSSY B1, `(.L_x_141) ;  /* 0x0000005000017945 */ /* 0x000fe40003800000 */
[----:B------:R-:W-:-:S05]  /*4330*/  FFMA R13, R76, R89, R13 ;  /* 0x000000594c0d7223 */ /* 0x000fca000000000d */
[----:B------:R0:W-:Y:S05]  /*4340*/  @P2 STG.E desc[UR36][R8.64+0x1a0], R13 ;  /* 0x0001a00d08002986 */ /* 0x0001ea000c101924 */
[----:B------:R-:W-:Y:S05]  /*4350*/  @!P3 BRA `(.L_x_142) ;  /* 0x000000000004b947 */ /* 0x000fea0003800000 */
[----:B------:R0:W5:Y:S02]  /*4360*/  LDG.E.LTC128B R107, desc[UR36][R4.64+0x1a4] ;  /* 0x0001a424046b7981 */ /* 0x000164000c1e1920 */
.L_x_142:
[----:B------:R-:W-:Y:S05]  /*4370*/  BSYNC B1 ;  /* 0x0000000000017941 */ /* 0x000fea0003800000 */
.L_x_141:
[----:B-----5:R-:W-:Y:S01]  /*4380*/  FMUL R12, R107, R90 ;  /* 0x0000005a6b0c7220 */ /* 0x020fe20000400000 */
[----:B------:R-:W-:Y:S01]  /*4390*/  ISETP.GT.AND P2, PT, R0, 0x8, P1 ;  /* 0x000000080000780c */ /* 0x000fe20000f44270 */
[----:B------:R-:W-:Y:S02]  /*43a0*/  BSSY B1, `(.L_x_143) ;  /* 0x0000005000017945 */ /* 0x000fe40003800000 */
[----:B------:R-:W-:-:S05]  /*43b0*/  FFMA R77, R77, R89, R12 ;  /* 0x000000594d4d7223 */ /* 0x000fca000000000c */
[----:B------:R0:W-:Y:S05]  /*43c0*/  @P3 STG.E desc[UR36][R8.64+0x1a4], R77 ;  /* 0x0001a44d08003986 */ /* 0x0001ea000c101924 */
[----:B------:R-:W-:Y:S05]  /*43d0*/  @!P2 BRA `(.L_x_144) ;  /* 0x000000000004a947 */ /* 0x000fea0003800000 */
[----:B------:R0:W5:Y:S02]  /*43e0*/  LDG.E.LTC128B R107, desc[UR36][R6.64+0x1a0] ;  /* 0x0001a024066b7981 */ /* 0x000164000c1e1920 */
.L_x_144:
[----:B------:R-:W-:Y:S05]  /*43f0*/  BSYNC B1 ;  /* 0x0000000000017941 */ /* 0x000fea0003800000 */
.L_x_143:
        /* <DEDUP_REMOVED lines=8> */
.L_x_146:
[----:B------:R-:W-:Y:S05]  /*4480*/  BSYNC B1 ;  /* 0x0000000000017941 */ /* 0x000fea0003800000 */
.L_x_145:
        /* <DEDUP_REMOVED lines=8> */
.L_x_148:
[----:B------:R-:W-:Y:S05]  /*4510*/  BSYNC B1 ;  /* 0x0000000000017941 */ /* 0x000fea0003800000 */
.L_x_147:
[----:B0----5:R-:W-:Y:S01]  /*4520*/  FMUL R13, R107, R90 ;  /* 0x0000005a6b0d7220 */ /* 0x021fe20000400000 */
[----:B------:R-:W-:Y:S01]  /*4530*/  ISETP.GT.AND P3, PT, R0, RZ, P0 ;  /* 0x000000ff0000720c */ /* 0x000fe20000764270 */
[----:B------:R-:W-:Y:S02]  /*4540*/  BSSY B1, `(.L_x_149) ;  /* 0x0000005000017945 */ /* 0x000fe40003800000 */
[----:B------:R-:W-:-:S05]  /*4550*/  FFMA R13, R80, R89, R13 ;  /* 0x00000059500d7223 */ /* 0x000fca000000000d */
[----:B------:R0:W-:Y:S05]  /*4560*/  @P2 STG.E desc[UR36][R8.64+0x1c0], R13 ;  /* 0x0001c00d08002986 */ /* 0x0001ea000c101924 */
[----:B------:R-:W-:Y:S05]  /*4570*/  @!P3 BRA `(.L_x_150) ;  /* 0x000000000004b947 */ /* 0x000fea0003800000 */
[----:B------:R0:W5:Y:S02]  /*4580*/  LDG.E.LTC128B R107, desc[UR36][R4.64+0x1c4] ;  /* 0x0001c424046b7981 */ /* 0x000164000c1e1920 */
.L_x_150:
[----:B------:R-:W-:Y:S05]  /*4590*/  BSYNC B1 ;  /* 0x0000000000017941 */ /* 0x000fea0003800000 */
.L_x_149:
[----:B-----5:R-:W-:Y:S01]  /*45a0*/  FMUL R12, R107, R90 ;  /* 0x0000005a6b0c7220 */ /* 0x020fe20000400000 */
[----:B------:R-:W-:Y:S01]  /*45b0*/  ISETP.GT.AND P2, PT, R0, 0x8, P1 ;  /* 0x000000080000780c */ /* 0x000fe20000f44270 */
[----:B------:R-:W-:Y:S02]  /*45c0*/  BSSY B1, `(.L_x_151) ;  /* 0x0000005000017945 */ /* 0x000fe40003800000 */
[----:B------:R-:W-:-:S05]  /*45d0*/  FFMA R81, R81, R89, R12 ;  /* 0x0000005951517223 */ /* 0x000fca000000000c */
[----:B------:R0:W-:Y:S05]  /*45e0*/  @P3 STG.E desc[UR36][R8.64+0x1c4], R81 ;  /* 0x0001c45108003986 */ /* 0x0001ea000c101924 */
[----:B------:R-:W-:Y:S05]  /*45f0*/  @!P2 BRA `(.L_x_152) ;  /* 0x000000000004a947 */ /* 0x000fea0003800000 */
[----:B------:R0:W5:Y:S02]  /*4600*/  LDG.E.LTC128B R107, desc[UR36][R6.64+0x1c0] ;  /* 0x0001c024066b7981 */ /* 0x000164000c1e1920 */
.L_x_152:
[----:B------:R-:W-:Y:S05]  /*4610*/  BSYNC B1 ;  /* 0x0000000000017941 */ /* 0x000fea0003800000 */
.L_x_151:
        /* <DEDUP_REMOVED lines=8> */
.L_x_154:
[----:B------:R-:W-:Y:S05]  /*46a0*/  BSYNC B1 ;  /* 0x0000000000017941 */ /* 0x000fea0003800000 */
.L_x_153:
        /* <DEDUP_REMOVED lines=8> */
.L_x_156:
[----:B------:R-:W-:Y:S05]  /*4730*/  BSYNC B1 ;  /* 0x0000000000017941 */ /* 0x000fea0003800000 */
.L_x_155:
[----:B-----5:R-:W-:Y:S01]  /*4740*/  FMUL R3, R107, R90 ;  /* 0x0000005a6b037220 */ /* 0x020fe20000400000 */
[----:B------:R-:W-:Y:S01]  /*4750*/  ISETP.GT.AND P3, PT, R0, RZ, P0 ;  /* 0x000000ff0000720c */ /* 0x000fe20000764270 */
[----:B------:R-:W-:Y:S02]  /*4760*/  BSSY B1, `(.L_x_157) ;  /* 0x0000005000017945 */ /* 0x000fe40003800000 */
[----:B------:R-:W-:-:S05]  /*4770*/  FFMA R3, R84, R89, R3 ;  /* 0x0000005954037223 */ /* 0x000fca0000000003 */
[----:B------:R0:W-:Y:S05]  /*4780*/  @P2 STG.E desc[UR36][R8.64+0x1e0], R3 ;  /* 0x0001e00308002986 */ /* 0x0001ea000c101924 */
[----:B------:R-:W-:Y:S05]  /*4790*/  @!P3 BRA `(.L_x_158) ;  /* 0x000000000004b947 */ /* 0x000fea0003800000 */
[----:B------:R0:W5:Y:S02]  /*47a0*/  LDG.E.LTC128B R107, desc[UR36][R4.64+0x1e4] ;  /* 0x0001e424046b7981 */ /* 0x000164000c1e1920 */
.L_x_158:
[----:B------:R-:W-:Y:S05]  /*47b0*/  BSYNC B1 ;  /* 0x0000000000017941 */ /* 0x000fea0003800000 */
.L_x_157:
[----:B0---45:R-:W-:Y:S01]  /*47c0*/  FMUL R4, R107, R90 ;  /* 0x0000005a6b047220 */ /* 0x031fe20000400000 */
[----:B------:R-:W-:Y:S01]  /*47d0*/  ISETP.GT.AND P1, PT, R0, 0x8, P1 ;  /* 0x000000080000780c */ /* 0x000fe20000f24270 */
[----:B------:R-:W-:Y:S02]  /*47e0*/  BSSY B1, `(.L_x_159) ;  /* 0x0000005000017945 */ /* 0x000fe40003800000 */
[----:B------:R-:W-:-:S05]  /*47f0*/  FFMA R85, R85, R89, R4 ;  /* 0x0000005955557223 */ /* 0x000fca0000000004 */
[----:B------:R0:W-:Y:S05]  /*4800*/  @P3 STG.E desc[UR36][R8.64+0x1e4], R85 ;  /* 0x0001e45508003986 */ /* 0x0001ea000c101924 */
[----:B------:R-:W-:Y:S05]  /*4810*/  @!P1 BRA `(.L_x_160) ;  /* 0x0000000000049947 */ /* 0x000fea0003800000 */
[----:B------:R4:W5:Y:S02]  /*4820*/  LDG.E.LTC128B R107, desc[UR36][R6.64+0x1e0] ;  /* 0x0001e024066b7981 */ /* 0x000964000c1e1920 */
.L_x_160:
[----:B------:R-:W-:Y:S05]  /*4830*/  BSYNC B1 ;  /* 0x0000000000017941 */ /* 0x000fea0003800000 */
.L_x_159:
[----:B-----5:R-:W-:Y:S01]  /*4840*/  FMUL R3, R107, R90 ;  /* 0x0000005a6b037220 */ /* 0x020fe20000400000 */
[----:B------:R-:W-:Y:S01]  /*4850*/  @P1 IMAD.MOV.U32 R4, RZ, RZ, R10 ;  /* 0x000000ffff041224 */ /* 0x000fe200078e000a */
[----:B------:R-:W-:Y:S01]  /*4860*/  ISETP.GT.AND P0, PT, R0, 0x8, P0 ;  /* 0x000000080000780c */ /* 0x000fe20000704270 */
[----:B------:R-:W-:Y:S02]  /*4870*/  @P1 IMAD.MOV.U32 R5, RZ, RZ, R11 ;  /* 0x000000ffff051224 */ /* 0x000fe400078e000b */
[----:B------:R-:W-:Y:S01]  /*4880*/  FFMA R3, R86, R89, R3 ;  /* 0x0000005956037223 */ /* 0x000fe20000000003 */
[----:B------:R-:W-:Y:S04]  /*4890*/  BSSY B1, `(.L_x_161) ;  /* 0x0000004000017945 */ /* 0x000fe80003800000 */
[----:B------:R0:W-:Y:S05]  /*48a0*/  @P1 STG.E desc[UR36][R4.64+0x1e0], R3 ;  /* 0x0001e00304001986 */ /* 0x0001ea000c101924 */
[----:B------:R-:W-:Y:S05]  /*48b0*/  @!P0 BRA `(.L_x_162) ;  /* 0x0000000000048947 */ /* 0x000fea0003800000 */
[----:B------:R0:W5:Y:S02]  /*48c0*/  LDG.E.LTC128B R107, desc[UR36][R6.64+0x1e4] ;  /* 0x0001e424066b7981 */ /* 0x000164000c1e1920 */
.L_x_162:
[----:B------:R-:W-:Y:S05]  /*48d0*/  BSYNC B1 ;  /* 0x0000000000017941 */ /* 0x000fea0003800000 */
.L_x_161:
[----:B-----5:R-:W-:-:S04]  /*48e0*/  FMUL R0, R107, R90 ;  /* 0x0000005a6b007220 */ /* 0x020fc80000400000 */
[----:B------:R-:W-:Y:S01]  /*48f0*/  FFMA R87, R87, R89, R0 ;  /* 0x0000005957577223 */ /* 0x000fe20000000000 */
[----:B------:R-:W-:Y:S06]  /*4900*/  @!P0 BRA `(.L_x_163) ;  /* 0x0000000c00a08947 */ /* 0x000fec0003800000 */
[----:B------:R0:W-:Y:S01]  /*4910*/  STG.E desc[UR36][R10.64+0x1e4], R87 ;  /* 0x0001e4570a007986 */ /* 0x0001e2000c101924 */
[----:B------:R-:W-:Y:S05]  /*4920*/  BRA `(.L_x_163) ;  /* 0x0000000c00987947 */ /* 0x000fea0003800000 */
.L_x_38:
[----:B------:R-:W-:Y:S01]  /*4930*/  ULDC.64 UR4, c[0x0][0x5c0] ;  /* 0x0001700000047ab9 */ /* 0x000fe20000000a00 */
[----:B------:R-:W-:Y:S01]  /*4940*/  ISETP.GT.AND P1, PT, R3, 0x1, PT ;  /* 0x000000010300780c */ /* 0x000fe20003f24270 */
[-C--:B------:R-:W-:Y:S01]  /*4950*/  FMUL R25, R25, R89.reuse ;  /* 0x0000005919197220 */ /* 0x080fe20000400000 */
[----:B------:R-:W-:Y:S01]  /*4960*/  LEA R4, P2, R108, UR4, 0x2 ;  /* 0x000000046c047c11 */ /* 0x000fe2000f8410ff */
[-C--:B------:R-:W-:Y:S01]  /*4970*/  FMUL R11, R26, R89.reuse ;  /* 0x000000591a0b7220 */ /* 0x080fe20000400000 */
[----:B------:R-:W-:Y:S01]  /*4980*/  ISETP.GT.AND P4, PT, R0, RZ, P1 ;  /* 0x000000ff0000720c */ /* 0x000fe20000f84270 */
[-C--:B------:R-:W-:Y:S01]  /*4990*/  FMUL R27, R27, R89.reuse ;  /* 0x000000591b1b7220 */ /* 0x080fe20000400000 */
[----:B------:R-:W-:Y:S01]  /*49a0*/  LEA.HI.X R5, R108, UR5, R9, 0x2, P2 ;  /* 0x000000056c057c11 */ /* 0x000fe200090f1409 */
[-C--:B------:R-:W-:Y:S01]  /*49b0*/  FMUL R9, R24, R89.reuse ;  /* 0x0000005918097220 */ /* 0x080fe20000400000 */
[C---:B------:R-:W-:Y:S01]  /*49c0*/  ISETP.GT.AND P2, PT, R0.reuse, 0x8, P0 ;  /* 0x000000080000780c */ /* 0x040fe20000744270 */
[-C--:B------:R-:W-:Y:S01]  /*49d0*/  FMUL R29, R29, R89.reuse ;  /* 0x000000591d1d7220 */ /* 0x080fe20000400000 */
[----:B------:R-:W-:Y:S01]  /*49e0*/  SHF.L.U64.HI R7, R91, 0x2, R96 ;  /* 0x000000025b077819 */ /* 0x000fe20000010260 */
[-C--:B------:R-:W-:Y:S01]  /*49f0*/  FMUL R31, R31, R89.reuse ;  /* 0x000000591f1f7220 */ /* 0x080fe20000400000 */
[----:B------:R0:W-:Y:S01]  /*4a00*/  @P3 STG.E desc[UR36][R4.64], R9 ;  /* 0x0000000904003986 */ /* 0x0001e2000c101924 */
[----:B------:R-:W-:Y:S01]  /*4a10*/  LEA R6, P3, R91, R4, 0x2 ;  /* 0x000000045b067211 */ /* 0x000fe200078610ff */
[-C--:B------:R-:W-:Y:S01]  /*4a20*/  FMUL R33, R33, R89.reuse ;  /* 0x0000005921217220 */ /* 0x080fe20000400000 */
[----:B------:R-:W-:Y:S01]  /*4a30*/  ISETP.GT.AND P0, PT, R3, 0x8, PT ;  /* 0x000000080300780c */ /* 0x000fe20003f04270 */
[-C--:B------:R-:W-:Y:S01]  /*4a40*/  FMUL R35, R35, R89.reuse ;  /* 0x0000005923237220 */ /* 0x080fe20000400000 */
[----:B------:R-:W-:Y:S01]  /*4a50*/  @P4 STG.E desc[UR36][R4.64+0x4], R25 ;  /* 0x0000041904004986 */ /* 0x000fe2000c101924 */
[----:B------:R-:W-:Y:S01]  /*4a60*/  IMAD.X R7, R7, 0x1, R5, P3 ;  /* 0x0000000107077824 */ /* 0x000fe200018e0605 */
[----:B------:R-:W-:Y:S01]  /*4a70*/  ISETP.GT.AND P3, PT, R3, 0x9, PT ;  /* 0x000000090300780c */ /* 0x000fe20003f64270 */
[-C--:B------:R-:W-:Y:S01]  /*4a80*/  FMUL R37, R37, R89.reuse ;  /* 0x0000005925257220 */ /* 0x080fe20000400000 */
[C---:B------:R-:W-:Y:S01]  /*4a90*/  ISETP.GT.AND P1, PT, R0.reuse, 0x8, P1 ;  /* 0x000000080000780c */ /* 0x040fe20000f24270 */
[-C--:B------:R-:W-:Y:S01]  /*4aa0*/  FMUL R39, R39, R89.reuse ;  /* 0x0000005927277220 */ /* 0x080fe20000400000 */
[C---:B------:R-:W-:Y:S01]  /*4ab0*/  ISETP.GT.AND P4, PT, R0.reuse, RZ, P0 ;  /* 0x000000ff0000720c */ /* 0x040fe20000784270 */
[----:B------:R1:W-:Y:S01]  /*4ac0*/  @P2 STG.E desc[UR36][R6.64], R11 ;  /* 0x0000000b06002986 */ /* 0x0003e2000c101924 */
[----:B------:R-:W-:Y:S01]  /*4ad0*/  ISETP.GT.AND P2, PT, R0, RZ, P3 ;  /* 0x000000ff0000720c */ /* 0x000fe20001f44270 */
[-C--:B0-----:R-:W-:Y:S01]  /*4ae0*/  FMUL R9, R28, R89.reuse ;  /* 0x000000591c097220 */ /* 0x081fe20000400000 */
[C---:B------:R-:W-:Y:S01]  /*4af0*/  ISETP.GT.AND P0, PT, R0.reuse, 0x8, P0 ;  /* 0x000000080000780c */ /* 0x040fe20000704270 */
[-C--:B------:R-:W-:Y:S01]  /*4b00*/  FMUL R41, R41, R89.reuse ;  /* 0x0000005929297220 */ /* 0x080fe20000400000 */
[----:B------:R-:W-:Y:S01]  /*4b10*/  ISETP.GT.AND P3, PT, R0, 0x8, P3 ;  /* 0x000000080000780c */ /* 0x000fe20001f64270 */
[-C--:B------:R-:W-:Y:S01]  /*4b20*/  FMUL R43, R43, R89.reuse ;  /* 0x000000592b2b7220 */ /* 0x080fe20000400000 */
[-C--:B------:R-:W-:Y:S01]  /*4b30*/  FMUL R45, R45, R89.reuse ;  /* 0x000000592d2d7220 */ /* 0x080fe20000400000 */
[-C--:B------:R-:W-:Y:S01]  /*4b40*/  FMUL R47, R47, R89.reuse ;  /* 0x000000592f2f7220 */ /* 0x080fe20000400000 */
[-C--:B------:R-:W-:Y:S01]  /*4b50*/  FMUL R49, R49, R89.reuse ;  /* 0x0000005931317220 */ /* 0x080fe20000400000 */
[----:B------:R-:W-:Y:S01]  /*4b60*/  @P1 STG.E desc[UR36][R6.64+0x4], R27 ;  /* 0x0000041b06001986 */ /* 0x000fe2000c101924 */
[----:B------:R-:W-:Y:S01]  /*4b70*/  ISETP.GT.AND P1, PT, R3, 0x10, PT ;  /* 0x000000100300780c */ /* 0x000fe20003f24270 */
[-C--:B-1----:R-:W-:Y:S01]  /*4b80*/  FMUL R11, R30, R89.reuse ;  /* 0x000000591e0b7220 */ /* 0x082fe20000400000 */
[-C--:B------:R-:W-:Y:S01]  /*4b90*/  FMUL R51, R51, R89.reuse ;  /* 0x0000005933337220 */ /* 0x080fe20000400000 */
[----:B------:R0:W-:Y:S01]  /*4ba0*/  @P4 STG.E desc[UR36][R4.64+0x20], R9 ;  /* 0x0000200904004986 */ /* 0x0001e2000c101924 */
[C---:B------:R-:W-:Y:S01]  /*4bb0*/  ISETP.GT.AND P4, PT, R0.reuse, RZ, P1 ;  /* 0x000000ff0000720c */ /* 0x040fe20000f84270 */
[-C--:B------:R-:W-:Y:S01]  /*4bc0*/  FMUL R53, R53, R89.reuse ;  /* 0x0000005935357220 */ /* 0x080fe20000400000 */
[C---:B------:R-:W-:Y:S01]  /*4bd0*/  ISETP.GT.AND P1, PT, R0.reuse, 0x8, P1 ;  /* 0x000000080000780c */ /* 0x040fe20000f24270 */
[----:B------:R-:W-:Y:S01]  /*4be0*/  @P2 STG.E desc[UR36][R4.64+0x24], R29 ;  /* 0x0000241d04002986 */ /* 0x000fe2000c101924 */
[----:B------:R-:W-:Y:S01]  /*4bf0*/  ISETP.GT.AND P2, PT, R3, 0x11, PT ;  /* 0x000000110300780c */ /* 0x000fe20003f44270 */
[-C--:B------:R-:W-:Y:S01]  /*4c00*/  FMUL R55, R55, R89.reuse ;  /* 0x0000005937377220 */ /* 0x080fe20000400000 */
[-C--:B------:R-:W-:Y:S01]  /*4c10*/  FMUL R57, R57, R89.reuse ;  /* 0x0000005939397220 */ /* 0x080fe20000400000 */
[----:B------:R1:W-:Y:S01]  /*4c20*/  @P0 STG.E desc[UR36][R6.64+0x20], R11 ;  /* 0x0000200b06000986 */ /* 0x0003e2000c101924 */
[C---:B------:R-:W-:Y:S01]  /*4c30*/  ISETP.GT.AND P0, PT, R0.reuse, RZ, P2 ;  /* 0x000000ff0000720c */ /* 0x040fe20001704270 */
[-C--:B------:R-:W-:Y:S01]  /*4c40*/  FMUL R59, R59, R89.reuse ;  /* 0x000000593b3b7220 */ /* 0x080fe20000400000 */
[----:B------:R-:W-:Y:S01]  /*4c50*/  ISETP.GT.AND P2, PT, R0, 0x8, P2 ;  /* 0x000000080000780c */ /* 0x000fe20001744270 */
[-C--:B0-----:R-:W-:Y:S01]  /*4c60*/  FMUL R9, R32, R89.reuse ;  /* 0x0000005920097220 */ /* 0x081fe20000400000 */
[----:B------:R-:W-:Y:S01]  /*4c70*/  @P3 STG.E desc[UR36][R6.64+0x24], R31 ;  /* 0x0000241f06003986 */ /* 0x000fe2000c101924 */
[----:B------:R-:W-:Y:S01]  /*4c80*/  ISETP.GT.AND P3, PT, R3, 0x18, PT ;  /* 0x000000180300780c */ /* 0x000fe20003f64270 */
[-C--:B------:R-:W-:Y:S01]  /*4c90*/  FMUL R61, R61, R89.reuse ;  /* 0x000000593d3d7220 */ /* 0x080fe20000400000 */
[-C--:B------:R-:W-:Y:S01]  /*4ca0*/  FMUL R63, R63, R89.reuse ;  /* 0x000000593f3f7220 */ /* 0x080fe20000400000 */
[----:B------:R0:W-:Y:S01]  /*4cb0*/  @P4 STG.E desc[UR36][R4.64+0x40], R9 ;  /* 0x0000400904004986 */ /* 0x0001e2000c101924 */
[----:B------:R-:W-:Y:S01]  /*4cc0*/  ISETP.GT.AND P4, PT, R0, RZ, P3 ;  /* 0x000000ff0000720c */ /* 0x000fe20001f84270 */
[-C--:B------:R-:W-:Y:S01]  /*4cd0*/  FMUL R65, R65, R89.reuse ;  /* 0x0000005941417220 */ /* 0x080fe20000400000 */
[-C--:B-1----:R-:W-:Y:S01]  /*4ce0*/  FMUL R11, R34, R89.reuse ;  /* 0x00000059220b7220 */ /* 0x082fe20000400000 */
[C---:B------:R-:W-:Y:S01]  /*4cf0*/  ISETP.GT.AND P3, PT, R0.reuse, 0x8, P3 ;  /* 0x000000080000780c */ /* 0x040fe20001f64270 */
[----:B------:R-:W-:Y:S01]  /*4d00*/  @P0 STG.E desc[UR36][R4.64+0x44], R33 ;  /* 0x0000442104000986 */ /* 0x000fe2000c101924 */
[----:B------:R-:W-:Y:S01]  /*4d10*/  ISETP.GT.AND P0, PT, R3, 0x19, PT ;  /* 0x000000190300780c */ /* 0x000fe20003f04270 */
[-C--:B------:R-:W-:Y:S01]  /*4d20*/  FMUL R67, R67, R89.reuse ;  /* 0x0000005943437220 */ /* 0x080fe20000400000 */
[-C--:B------:R-:W-:Y:S01]  /*4d30*/  FMUL R69, R69, R89.reuse ;  /* 0x0000005945457220 */ /* 0x080fe20000400000 */
[----:B------:R1:W-:Y:S01]  /*4d40*/  @P1 STG.E desc[UR36][R6.64+0x40], R11 ;  /* 0x0000400b06001986 */ /* 0x0003e2000c101924 */
[----:B------:R-:W-:Y:S01]  /*4d50*/  ISETP.GT.AND P1, PT, R0, RZ, P0 ;  /* 0x000000ff0000720c */ /* 0x000fe20000724270 */
[-C--:B------:R-:W-:Y:S01]  /*4d60*/  FMUL R71, R71, R89.reuse ;  /* 0x0000005947477220 */ /* 0x080fe20000400000 */
[-C--:B0-----:R-:W-:Y:S01]  /*4d70*/  FMUL R9, R36, R89.reuse ;  /* 0x0000005924097220 */ /* 0x081fe20000400000 */
[----:B------:R-:W-:Y:S01]  /*4d80*/  @P2 STG.E desc[UR36][R6.64+0x44], R35 ;  /* 0x0000442306002986 */ /* 0x000fe2000c101924 */
[----:B------:R-:W-:Y:S01]  /*4d90*/  ISETP.GT.AND P2, PT, R3, 0x20, PT ;  /* 0x000000200300780c */ /* 0x000fe20003f44270 */
[-C--:B------:R-:W-:Y:S01]  /*4da0*/  FMUL R73, R73, R89.reuse ;  /* 0x0000005949497220 */ /* 0x080fe20000400000 */
[C---:B------:R-:W-:Y:S01]  /*4db0*/  ISETP.GT.AND P0, PT, R0.reuse, 0x8, P0 ;  /* 0x000000080000780c */ /* 0x040fe20000704270 */
[----:B------:R0:W-:Y:S01]  /*4dc0*/  @P4 STG.E desc[UR36][R4.64+0x60], R9 ;  /* 0x0000600904004986 */ /* 0x0001e2000c101924 */
[C---:B------:R-:W-:Y:S01]  /*4dd0*/  ISETP.GT.AND P4, PT, R0.reuse, RZ, P2 ;  /* 0x000000ff0000720c */ /* 0x040fe20001784270 */
[-C--:B------:R-:W-:Y:S01]  /*4de0*/  FMUL R75, R75, R89.reuse ;  /* 0x000000594b4b7220 */ /* 0x080fe20000400000 */
[----:B------:R-:W-:Y:S01]  /*4df0*/  ISETP.GT.AND P2, PT, R0, 0x8, P2 ;  /* 0x000000080000780c */ /* 0x000fe20001744270 */
[-C--:B-1----:R-:W-:Y:S01]  /*4e00*/  FMUL R11, R38, R89.reuse ;  /* 0x00000059260b7220 */ /* 0x082fe20000400000 */
[-C--:B------:R-:W-:Y:S01]  /*4e10*/  FMUL R77, R77, R89.reuse ;  /* 0x000000594d4d7220 */ /* 0x080fe20000400000 */
[----:B------:R-:W-:Y:S01]  /*4e20*/  @P1 STG.E desc[UR36][R4.64+0x64], R37 ;  /* 0x0000642504001986 */ /* 0x000fe2000c101924 */
[----:B------:R-:W-:Y:S01]  /*4e30*/  ISETP.GT.AND P1, PT, R3, 0x21, PT ;  /* 0x000000210300780c */ /* 0x000fe20003f24270 */
[-C--:B------:R-:W-:Y:S01]  /*4e40*/  FMUL R79, R79, R89.reuse ;  /* 0x000000594f4f7220 */ /* 0x080fe20000400000 */
[-C--:B------:R-:W-:Y:S01]  /*4e50*/  FMUL R81, R81, R89.reuse ;  /* 0x0000005951517220 */ /* 0x080fe20000400000 */
[----:B------:R1:W-:Y:S01]  /*4e60*/  @P3 STG.E desc[UR36][R6.64+0x60], R11 ;  /* 0x0000600b06003986 */ /* 0x0003e2000c101924 */
[----:B------:R-:W-:Y:S01]  /*4e70*/  ISETP.GT.AND P3, PT, R0, RZ, P1 ;  /* 0x000000ff0000720c */ /* 0x000fe20000f64270 */
[-C--:B0-----:R-:W-:Y:S01]  /*4e80*/  FMUL R9, R40, R89.reuse ;  /* 0x0000005928097220 */ /* 0x081fe20000400000 */
        /* <DEDUP_REMOVED lines=9> */
[----:B-1----:R-:W-:-:S02]  /*4f20*/  FMUL R11, R42, R89 ;  /* 0x000000592a0b7220 */ /* 0x002fc40000400000 */
[----:B------:R-:W-:Y:S01]  /*4f30*/  @P3 STG.E desc[UR36][R4.64+0x84], R41 ;  /* 0x0000842904003986 */ /* 0x000fe2000c101924 */
[----:B------:R-:W-:-:S03]  /*4f40*/  ISETP.GT.AND P3, PT, R3, 0x29, PT ;  /* 0x000000290300780c */ /* 0x000fc60003f64270 */
[----:B------:R1:W-:Y:S01]  /*4f50*/  @P2 STG.E desc[UR36][R6.64+0x80], R11 ;  /* 0x0000800b06002986 */ /* 0x0003e2000c101924 */
[----:B------:R-:W-:Y:S01]  /*4f60*/  ISETP.GT.AND P2, PT, R0, RZ, P3 ;  /* 0x000000ff0000720c */ /* 0x000fe20001f44270 */
[----:B0-----:R-:W-:Y:S01]  /*4f70*/  FMUL R9, R44, R89 ;  /* 0x000000592c097220 */ /* 0x001fe20000400000 */
[----:B------:R-:W-:Y:S01]  /*4f80*/  ISETP.GT.AND P3, PT, R0, 0x8, P3 ;  /* 0x000000080000780c */ /* 0x000fe20001f64270 */
[----:B------:R-:W-:Y:S01]  /*4f90*/  @P1 STG.E desc[UR36][R6.64+0x84], R43 ;  /* 0x0000842b06001986 */ /* 0x000fe2000c101924 */
[----:B------:R-:W-:-:S03]  /*4fa0*/  ISETP.GT.AND P1, PT, R3, 0x30, PT ;  /* 0x000000300300780c */ /* 0x000fc60003f24270 */
[----:B------:R0:W-:Y:S01]  /*4fb0*/  @P4 STG.E desc[UR36][R4.64+0xa0], R9 ;  /* 0x0000a00904004986 */ /* 0x0001e2000c101924 */
[C---:B------:R-:W-:Y:S02]  /*4fc0*/  ISETP.GT.AND P4, PT, R0.reuse, RZ, P1 ;  /* 0x000000ff0000720c */ /* 0x040fe40000f84270 */
[----:B------:R-:W-:Y:S01]  /*4fd0*/  ISETP.GT.AND P1, PT, R0, 0x8, P1 ;  /* 0x000000080000780c */ /* 0x000fe20000f24270 */
[----:B-1----:R-:W-:Y:S02]  /*4fe0*/  FMUL R11, R46, R89 ;  /* 0x000000592e0b7220 */ /* 0x002fe40000400000 */
        /* <DEDUP_REMOVED lines=105> */
[----:B------:R-:W-:Y:S01]  /*5680*/  ISETP.GT.AND P4, PT, R3, 0x78, PT ;  /* 0x000000780300780c */ /* 0x000fe20003f84270 */
[-C--:B------:R-:W-:Y:S01]  /*5690*/  FMUL R3, R82, R89.reuse ;  /* 0x0000005952037220 */ /* 0x080fe20000400000 */
[----:B-1----:R-:W-:-:S03]  /*56a0*/  FMUL R11, R86, R89 ;  /* 0x00000059560b7220 */ /* 0x002fc60000400000 */
[----:B------:R-:W-:Y:S01]  /*56b0*/  @P0 STG.E desc[UR36][R4.64+0x1c4], R81 ;  /* 0x0001c45104000986 */ /* 0x000fe2000c101924 */
[C---:B------:R-:W-:Y:S02]  /*56c0*/  ISETP.GT.AND P0, PT, R0.reuse, RZ, P4 ;  /* 0x000000ff0000720c */ /* 0x040fe40002704270 */
[C---:B------:R-:W-:Y:S01]  /*56d0*/  ISETP.GT.AND P4, PT, R0.reuse, 0x8, P4 ;  /* 0x000000080000780c */ /* 0x040fe20002784270 */
[----:B------:R-:W-:Y:S01]  /*56e0*/  @P1 STG.E desc[UR36][R6.64+0x1c0], R3 ;  /* 0x0001c00306001986 */ /* 0x000fe2000c101924 */
[----:B------:R-:W-:Y:S01]  /*56f0*/  ISETP.GT.AND P1, PT, R0, RZ, P3 ;  /* 0x000000ff0000720c */ /* 0x000fe20001f24270 */
[----:B0-----:R-:W-:Y:S01]  /*5700*/  FMUL R9, R84, R89 ;  /* 0x0000005954097220 */ /* 0x001fe20000400000 */
[----:B------:R-:W-:Y:S01]  /*5710*/  ISETP.GT.AND P3, PT, R0, 0x8, P3 ;  /* 0x000000080000780c */ /* 0x000fe20001f64270 */
[----:B------:R-:W-:Y:S06]  /*5720*/  @P2 STG.E desc[UR36][R6.64+0x1c4], R83 ;  /* 0x0001c45306002986 */ /* 0x000fec000c101924 */
[----:B------:R-:W-:Y:S04]  /*5730*/  @P0 STG.E desc[UR36][R4.64+0x1e0], R9 ;  /* 0x0001e00904000986 */ /* 0x000fe8000c101924 */
[----:B------:R0:W-:Y:S02]  /*5740*/  @P1 STG.E desc[UR36][R4.64+0x1e4], R85 ;  /* 0x0001e45504001986 */ /* 0x0001e4000c101924 */
[----:B0-----:R-:W-:-:S02]  /*5750*/  @P4 IMAD.MOV.U32 R4, RZ, RZ, R6 ;  /* 0x000000ffff044224 */ /* 0x001fc400078e0006 */
[----:B------:R-:W-:-:S05]  /*5760*/  @P4 IMAD.MOV.U32 R5, RZ, RZ, R7 ;  /* 0x000000ffff054224 */ /* 0x000fca00078e0007 */
[----:B------:R0:W-:Y:S04]  /*5770*/  @P4 STG.E desc[UR36][R4.64+0x1e0], R11 ;  /* 0x0001e00b04004986 */ /* 0x0001e8000c101924 */
[----:B------:R0:W-:Y:S02]  /*5780*/  @P3 STG.E desc[UR36][R6.64+0x1e4], R87 ;  /* 0x0001e45706003986 */ /* 0x0001e4000c101924 */
.L_x_163:
[----:B------:R-:W-:Y:S05]  /*5790*/  BSYNC B0 ;  /* 0x0000000000007941 */ /* 0x000fea0003800000 */
.L_x_37:
[----:B0-----:R-:W2:Y:S01]  /*57a0*/  LDL.64 R4, [R1] ;  /* 0x0000000001047983 */ /* 0x001ea20000100a00 */
[----:B------:R-:W-:Y:S01]  /*57b0*/  ULDC.64 UR4, c[0x0][0x650] ;  /* 0x0001940000047ab9 */ /* 0x000fe20000000a00 */
[----:B------:R-:W-:Y:S02]  /*57c0*/  IMAD.U32 R0, RZ, RZ, UR44 ;  /* 0x0000002cff007e24 */ /* 0x000fe4000f8e00ff */
[----:B------:R-:W-:Y:S02]  /*57d0*/  IMAD.MOV.U32 R22, RZ, RZ, -0x1 ;  /* 0xffffffffff167424 */ /* 0x000fe400078e00ff */
[----:B------:R0:W-:Y:S01]  /*57e0*/  SYNCS.ARRIVE.TRANS64.A1T0 RZ, [R0+UR46], RZ ;  /* 0x000000ff00ff79a7 */ /* 0x0001e2000810002e */
[----:B------:R-:W-:Y:S02]  /*57f0*/  IMAD.MOV.U32 R18, RZ, RZ, -0x1 ;  /* 0xffffffffff127424 */ /* 0x000fe400078e00ff */
[----:B------:R-:W-:Y:S01]  /*5800*/  IMAD.MOV.U32 R19, RZ, RZ, -0x1 ;  /* 0xffffffffff137424 */ /* 0x000fe200078e00ff */
[----:B0-----:R-:W-:-:S02]  /*5810*/  PRMT R0, RZ, 0x7610, R0 ;  /* 0x00007610ff007816 */ /* 0x001fc40000000000 */
[----:B--2---:R-:W-:-:S05]  /*5820*/  LEA R16, P0, R4, R16, 0x1 ;  /* 0x0000001004107211 */ /* 0x004fca00078008ff */
[----:B------:R-:W-:Y:S01]  /*5830*/  IMAD.X R17, R98, 0x1, R17, P0 ;  /* 0x0000000162117824 */ /* 0x000fe200000e0611 */
[----:B------:R-:W-:-:S04]  /*5840*/  ISETP.GE.U32.AND P0, PT, R16, UR4, PT ;  /* 0x0000000410007c0c */ /* 0x000fc8000bf06070 */
[----:B------:R-:W-:-:S13]  /*5850*/  ISETP.GE.U32.AND.EX P0, PT, R17, UR5, PT, P0 ;  /* 0x0000000511007c0c */ /* 0x000fda000bf06100 */
[----:B------:R-:W-:Y:S05]  /*5860*/  @P0 BRA `(.L_x_164) ;  /* 0x00000004004c0947 */ /* 0x000fea0003800000 */
[----:B-1-3--:R-:W0:Y:S01]  /*5870*/  LDC.64 R10, c[0x0][0x628] ;  /* 0x00018a00ff0a7b82 */ /* 0x00ae220000000a00 */
[----:B------:R-:W1:Y:S01]  /*5880*/  S2R R12, SR_CTAID.X ;  /* 0x00000000000c7919 */ /* 0x000e620000002500 */
[----:B------:R-:W-:Y:S02]  /*5890*/  IMAD.MOV.U32 R8, RZ, RZ, R16 ;  /* 0x000000ffff087224 */ /* 0x000fe400078e0010 */
[----:B------:R-:W-:Y:S01]  /*58a0*/  IMAD.MOV.U32 R9, RZ, RZ, R17 ;  /* 0x000000ffff097224 */ /* 0x000fe200078e0011 */
[----:B------:R-:W2:Y:S03]  /*58b0*/  S2R R18, SR_CTAID.Y ;  /* 0x0000000000127919 */ /* 0x000ea60000002600 */
[----:B------:R-:W3:Y:S08]  /*58c0*/  LDC R0, c[0x0][0x630] ;  /* 0x00018c00ff007b82 */ /* 0x000ef00000000800 */
[----:B------:R-:W1:Y:S01]  /*58d0*/  LDC.64 R14, c[0x0][0x620] ;  /* 0x00018800ff0e7b82 */ /* 0x000e620000000a00 */
[----:B0-----:R-:W-:-:S04]  /*58e0*/  ISETP.NE.U32.AND P0, PT, R10, RZ, PT ;  /* 0x000000ff0a00720c */ /* 0x001fc80003f05070 */
[----:B------:R-:W-:-:S13]  /*58f0*/  ISETP.NE.AND.EX P0, PT, R11, RZ, PT, P0 ;  /* 0x000000ff0b00720c */ /* 0x000fda0003f05300 */
[----:B-123--:R-:W-:Y:S05]  /*5900*/  @!P0 BRA `(.L_x_165) ;  /* 0x0000000000288947 */ /* 0x00efea0003800000 */
[----:B------:R-:W0:Y:S02]  /*5910*/  LDC R3, c[0x0][0x634] ;  /* 0x00018d00ff037b82 */ /* 0x000e240000000800 */
[----:B0-----:R-:W-:-:S05]  /*5920*/  IADD3 R3, P0, R16, R3, RZ ;  /* 0x0000000310037210 */ /* 0x001fca0007f1e0ff */
[----:B------:R-:W-:-:S04]  /*5930*/  IMAD.X R13, RZ, RZ, R17, P0 ;  /* 0x000000ffff0d7224 */ /* 0x000fc800000e0611 */
[----:B------:R-:W-:-:S04]  /*5940*/  IMAD.WIDE.U32 R4, R13, R10, RZ ;  /* 0x0000000a0d047225 */ /* 0x000fc800078e00ff */
[----:B----4-:R-:W-:-:S04]  /*5950*/  IMAD.WIDE.U32 R6, P0, R3, R11, R4 ;  /* 0x0000000b03067225 */ /* 0x010fc80007800004 */
[----:B------:R-:W-:-:S04]  /*5960*/  IMAD.WIDE.U32 R4, R3, R10, RZ ;  /* 0x0000000a03047225 */ /* 0x000fc800078e00ff */
[----:B------:R-:W-:Y:S01]  /*5970*/  IMAD.X R9, RZ, RZ, RZ, P0 ;  /* 0x000000ffff097224 */ /* 0x000fe200000e06ff */
[----:B------:R-:W-:Y:S01]  /*5980*/  IADD3 RZ, P0, R5, R6, RZ ;  /* 0x0000000605ff7210 */ /* 0x000fe20007f1e0ff */
[----:B------:R-:W-:-:S04]  /*5990*/  IMAD.MOV.U32 R8, RZ, RZ, R7 ;  /* 0x000000ffff087224 */ /* 0x000fc800078e0007 */
[----:B------:R-:W-:-:S08]  /*59a0*/  IMAD.WIDE.U32.X R8, R13, R11, R8, P0 ;  /* 0x0000000b0d087225 */ /* 0x000fd000000e0408 */
.L_x_165:
[-CC-:B------:R-:W-:Y:S01]  /*59b0*/  SHF.R.U64 R19, R8, R0.reuse, R9.reuse ;  /* 0x0000000008137219 */ /* 0x180fe20000001209 */
[----:B------:R-:W0:Y:S01]  /*59c0*/  LDC.64 R26, c[0x0][0x640] ;  /* 0x00019000ff1a7b82 */ /* 0x000e220000000a00 */
[----:B------:R-:W-:Y:S01]  /*59d0*/  SHF.R.U32.HI R0, RZ, R0, R9 ;  /* 0x00000000ff007219 */ /* 0x000fe20000011609 */
[----:B------:R-:W-:Y:S01]  /*59e0*/  ULDC UR4, c[0x0][0x150] ;  /* 0x0000540000047ab9 */ /* 0x000fe20000000800 */
[----:B------:R-:W-:Y:S02]  /*59f0*/  IADD3 R3, P0, RZ, -R19, RZ ;  /* 0x80000013ff037210 */ /* 0x000fe40007f1e0ff */
[----:B----4-:R-:W-:-:S03]  /*5a00*/  I2FP.F32.U32 R7, R12 ;  /* 0x0000000c00077245 */ /* 0x010fc60000201000 */
[----:B------:R-:W1:Y:S01]  /*5a10*/  LDC R6, c[0x0][0x618] ;  /* 0x00018600ff067b82 */ /* 0x000e620000000800 */
[----:B------:R-:W-:Y:S02]  /*5a20*/  IMAD.X R5, RZ, RZ, ~R0, P0 ;  /* 0x000000ffff057224 */ /* 0x000fe400000e0e00 */
[----:B------:R-:W-:Y:S01]  /*5a30*/  FMUL R7, R7, UR4 ;  /* 0x0000000407077c20 */ /* 0x000fe20008400000 */
[----:B------:R-:W-:Y:S01]  /*5a40*/  ULDC UR4, c[0x0][0x154] ;  /* 0x0000550000047ab9 */ /* 0x000fe20000000800 */
[-C--:B------:R-:W-:Y:S02]  /*5a50*/  IMAD R0, R5, R14.reuse, RZ ;  /* 0x0000000e05007224 */ /* 0x080fe400078e02ff */
[C---:B------:R-:W-:Y:S01]  /*5a60*/  IMAD.WIDE.U32 R4, R3.reuse, R14, R16 ;  /* 0x0000000e03047225 */ /* 0x040fe200078e0010 */
[----:B------:R-:W2:Y:S01]  /*5a70*/  LDC R11, c[0x0][0x608] ;  /* 0x00018200ff0b7b82 */ /* 0x000ea20000000800 */
[----:B------:R-:W3:Y:S02]  /*5a80*/  F2I.U32.TRUNC.NTZ R7, R7 ;  /* 0x0000000700077305 */ /* 0x000ee4000020f000 */
[----:B------:R-:W-:-:S04]  /*5a90*/  IMAD R3, R3, R15, R0 ;  /* 0x0000000f03037224 */ /* 0x000fc800078e0200 */
[----:B------:R-:W-:Y:S01]  /*5aa0*/  IMAD.IADD R3, R5, 0x1, R3 ;  /* 0x0000000105037824 */ /* 0x000fe200078e0203 */
[----:B------:R-:W4:Y:S01]  /*5ab0*/  LDC R8, c[0x0][0x658] ;  /* 0x00019600ff087b82 */ /* 0x000f220000000800 */
[----:B------:R-:W-:Y:S02]  /*5ac0*/  I2FP.F32.U32 R5, R18 ;  /* 0x0000001200057245 */ /* 0x000fe40000201000 */
[----:B0-----:R-:W-:-:S04]  /*5ad0*/  ISETP.NE.U32.AND P0, PT, R26, RZ, PT ;  /* 0x000000ff1a00720c */ /* 0x001fc80003f05070 */
[----:B------:R-:W-:Y:S01]  /*5ae0*/  ISETP.NE.AND.EX P0, PT, R27, RZ, PT, P0 ;  /* 0x000000ff1b00720c */ /* 0x000fe20003f05300 */
[----:B------:R-:W0:Y:S01]  /*5af0*/  LDC R9, c[0x0][0x144] ;  /* 0x00005100ff097b82 */ /* 0x000e220000000800 */
[-C--:B-1----:R-:W-:Y:S01]  /*5b00*/  SHF.R.U32.HI R0, RZ, R6.reuse, R3 ;  /* 0x00000006ff007219 */ /* 0x082fe20000011603 */
[----:B---3--:R-:W-:Y:S01]  /*5b10*/  IMAD.MOV R7, RZ, RZ, -R7 ;  /* 0x000000ffff077224 */ /* 0x008fe200078e0a07 */
[----:B------:R-:W-:Y:S01]  /*5b20*/  SHF.R.U64 R13, R4, R6, R3 ;  /* 0x00000006040d7219 */ /* 0x000fe20000001203 */
[----:B------:R-:W-:-:S04]  /*5b30*/  FMUL R6, R5, UR4 ;  /* 0x0000000405067c20 */ /* 0x000fc80008400000 */
[----:B------:R-:W1:Y:S01]  /*5b40*/  LDC R21, c[0x0][0x148] ;  /* 0x00005200ff157b82 */ /* 0x000e620000000800 */
[-CC-:B--2---:R-:W-:Y:S02]  /*5b50*/  SHF.R.U64 R10, R13, R11.reuse, R0.reuse ;  /* 0x0000000b0d0a7219 */ /* 0x184fe40000001200 */
[----:B------:R-:W-:Y:S02]  /*5b60*/  SHF.R.U32.HI R3, RZ, R11, R0 ;  /* 0x0000000bff037219 */ /* 0x000fe40000011600 */
[----:B------:R2:W3:Y:S03]  /*5b70*/  F2I.U32.TRUNC.NTZ R0, R6 ;  /* 0x0000000600007305 */ /* 0x0004e6000020f000 */
[----:B------:R-:W1:Y:S01]  /*5b80*/  LDC R14, c[0x0][0x648] ;  /* 0x00019200ff0e7b82 */ /* 0x000e620000000800 */
[-CC-:B----4-:R-:W-:Y:S02]  /*5b90*/  SHF.R.U64 R15, R10, R8.reuse, R3.reuse ;  /* 0x000000080a0f7219 */ /* 0x190fe40000001203 */
[----:B------:R-:W-:-:S03]  /*5ba0*/  SHF.R.U32.HI R5, RZ, R8, R3 ;  /* 0x00000008ff057219 */ /* 0x000fc60000011603 */
[----:B------:R-:W-:Y:S02]  /*5bb0*/  IMAD.MOV.U32 R4, RZ, RZ, R15 ;  /* 0x000000ffff047224 */ /* 0x000fe400078e000f */
[----:B------:R-:W4:Y:S01]  /*5bc0*/  LDC R20, c[0x0][0x638] ;  /* 0x00018e00ff147b82 */ /* 0x000f220000000800 */
[----:B0-----:R-:W-:-:S07]  /*5bd0*/  IMAD R25, R9, R7, R12 ;  /* 0x0000000709197224 */ /* 0x001fce00078e020c */
[----:B------:R-:W0:Y:S08]  /*5be0*/  LDC R24, c[0x0][0x610] ;  /* 0x00018400ff187b82 */ /* 0x000e300000000800 */
[----:B------:R-:W0:Y:S01]  /*5bf0*/  LDC R28, c[0x0][0x600] ;  /* 0x00018000ff1c7b82 */ /* 0x000e220000000800 */
[----:B--23--:R-:W-:Y:S05]  /*5c00*/  @!P0 BRA `(.L_x_166) ;  /* 0x0000000000288947 */ /* 0x00cfea0003800000 */
        /* <DEDUP_REMOVED lines=10> */
.L_x_166:
[----:B------:R-:W-:Y:S02]  /*5cb0*/  ISETP.NE.AND P0, PT, R2, 0x1, PT ;  /* 0x000000010200780c */ /* 0x000fe40003f05270 */
[----:B-1----:R-:W-:Y:S01]  /*5cc0*/  SHF.R.U64 R3, R4, R14, R5 ;  /* 0x0000000e04037219 */ /* 0x002fe20000001205 */
[----:B------:R-:W-:Y:S01]  /*5cd0*/  IMAD.MOV R5, RZ, RZ, -R0 ;  /* 0x000000ffff057224 */ /* 0x000fe200078e0a00 */
[----:B------:R-:W-:-:S03]  /*5ce0*/  LOP3.LUT R0, R10, R101, RZ, 0xc0, !PT ;  /* 0x000000650a007212 */ /* 0x000fc600078ec0ff */
[----:B------:R-:W-:Y:S02]  /*5cf0*/  IMAD.MOV R4, RZ, RZ, -R3 ;  /* 0x000000ffff047224 */ /* 0x000fe400078e0a03 */
[----:B------:R-:W-:Y:S01]  /*5d00*/  IMAD R22, R97, R3, R0 ;  /* 0x0000000361167224 */ /* 0x000fe200078e0200 */
[----:B------:R-:W-:Y:S01]  /*5d10*/  LOP3.LUT R3, R13, R100, RZ, 0xc0, !PT ;  /* 0x000000640d037212 */ /* 0x000fe200078ec0ff */
[----:B----4-:R-:W-:Y:S02]  /*5d20*/  IMAD R0, R4, R20, R15 ;  /* 0x0000001404007224 */ /* 0x010fe400078e020f */
[----:B------:R-:W-:Y:S02]  /*5d30*/  @P0 IMAD R25, R21, R5, R18 ;  /* 0x0000000515190224 */ /* 0x000fe400078e0212 */
[----:B0-----:R-:W-:Y:S02]  /*5d40*/  IMAD R3, R0, R28, R3 ;  /* 0x0000001c00037224 */ /* 0x001fe400078e0203 */
[----:B------:R-:W-:-:S02]  /*5d50*/  IMAD R22, R22, R24, R25 ;  /* 0x0000001816167224 */ /* 0x000fc400078e0219 */
[----:B------:R-:W-:-:S03]  /*5d60*/  IMAD.MOV.U32 R4, RZ, RZ, 0x1 ;  /* 0x00000001ff047424 */ /* 0x000fc600078e00ff */
[----:B------:R-:W-:Y:S02]  /*5d70*/  SEL R18, R3, R22, !P0 ;  /* 0x0000001603127207 */ /* 0x000fe40004000000 */
[----:B------:R-:W-:Y:S02]  /*5d80*/  PRMT R0, R4, 0x7610, R0 ;  /* 0x0000761004007816 */ /* 0x000fe40000000000 */
[----:B------:R-:W-:-:S07]  /*5d90*/  SEL R22, R22, R3, !P0 ;  /* 0x0000000316167207 */ /* 0x000fce0004000000 */
.L_x_164:
[----:B------:R-:W-:Y:S01]  /*5da0*/  LOP3.LUT P0, RZ, R0, 0xff, RZ, 0xc0, !PT ;  /* 0x000000ff00ff7812 */ /* 0x000fe2000780c0ff */
[----:B------:R-:W-:Y:S01]  /*5db0*/  UIMAD.WIDE.U32 UR4, UR38, 0x38e38e39, URZ ;  /* 0x38e38e39260478a5 */ /* 0x000fe2000f8e003f */
[----:B------:R-:W-:-:S03]  /*5dc0*/  LOP3.LUT R105, R105, 0x1, RZ, 0x3c, !PT ;  /* 0x0000000169697812 */ /* 0x000fc600078e3cff */
[----:B------:R-:W-:-:S04]  /*5dd0*/  USHF.R.U32.HI UR4, URZ, 0x1, UR5 ;  /* 0x000000013f047899 */ /* 0x000fc80008011605 */
[----:B------:R-:W-:-:S04]  /*5de0*/  UIMAD UR38, UR4, -0x9, UR38 ;  /* 0xfffffff7042678a4 */ /* 0x000fc8000f8e0226 */
[----:B------:R-:W-:Y:S08]  /*5df0*/  @P0 BRA `(.L_x_167) ;  /* 0xffffffb800780947 */ /* 0x000ff0000383ffff */
[----:B------:R-:W-:Y:S05]  /*5e00*/  EXIT ;  /* 0x000000000000794d */ /* 0x000fea0003800000 */
.L_x_18:
[----:B------:R-:W-:-:S08]  /*5e10*/  ISETP.NE.AND P0, PT, R14, RZ, PT ;  /* 0x000000ff0e00720c */ /* 0x000fd00003f05270 */
[----:B0-----:R-:W0:-:S00]  /*5e20*/  USETMAXREG.DEALLOC.CTAPOOL 0x28 ;  /* 0x00000028000079c8 */ /* 0x001e0000080e0500 */
[----:B------:R-:W-:Y:S05]  /*5e30*/  @P0 EXIT ;  /* 0x000000000000094d */ /* 0x000fea0003800000 */
[----:B0-----:R-:W-:Y:S01]  /*5e40*/  LOP3.LUT P0, RZ, R3, 0xff, RZ, 0xc0, !PT ;  /* 0x000000ff03ff7812 */ /* 0x001fe2000780c0ff */
[----:B------:R-:W-:Y:S02]  /*5e50*/  IMAD.MOV.U32 R3, RZ, RZ, 0x1 ;  /* 0x00000001ff037424 */ /* 0x000fe400078e00ff */
[----:B------:R-:W-:-:S10]  /*5e60*/  IMAD.MOV.U32 R8, RZ, RZ, RZ ;  /* 0x000000ffff087224 */ /* 0x000fd400078e00ff */
[----:B------:R-:W-:Y:S05]  /*5e70*/  @!P0 BRA `(.L_x_168) ;  /* 0x0000000c00288947 */ /* 0x000fea0003800000 */
[----:B------:R-:W0:Y:S01]  /*5e80*/  S2UR UR8, SR_CgaCtaId ;  /* 0x00000000000879c3 */ /* 0x000e220000008800 */
[----:B------:R-:W-:Y:S01]  /*5e90*/  LOP3.LUT P0, RZ, R4, 0x1f, RZ, 0xc0, !PT ;  /* 0x0000001f04ff7812 */ /* 0x000fe2000780c0ff */
[----:B------:R-:W-:Y:S01]  /*5ea0*/  ULDC UR5, c[0x0][0x658] ;  /* 0x0001960000057ab9 */ /* 0x000fe20000000800 */
[----:B------:R-:W-:Y:S01]  /*5eb0*/  UMOV UR6, 0xffffffff ;  /* 0xffffffff00067882 */ /* 0x000fe20000000000 */
[----:B------:R-:W-:Y:S01]  /*5ec0*/  BSSY B0, `(.L_x_168) ;  /* 0x00000c5000007945 */ /* 0x000fe20003800000 */
[----:B------:R-:W-:Y:S01]  /*5ed0*/  USHF.L.U32 UR6, UR6, UR5, URZ ;  /* 0x0000000506067299 */ /* 0x000fe2000800063f */
[C---:B------:R-:W-:Y:S01]  /*5ee0*/  ISETP.NE.AND P2, PT, R5.reuse, RZ, PT ;  /* 0x000000ff0500720c */ /* 0x040fe20003f45270 */
[----:B------:R-:W-:Y:S01]  /*5ef0*/  IMAD.MOV.U32 R10, RZ, RZ, 0x1 ;  /* 0x00000001ff0a7424 */ /* 0x000fe200078e00ff */
[----:B------:R-:W-:Y:S01]  /*5f00*/  ISETP.NE.OR P0, PT, R5, RZ, !P0 ;  /* 0x000000ff0500720c */ /* 0x000fe20004705670 */
[----:B------:R-:W-:Y:S01]  /*5f10*/  IMAD.MOV.U32 R3, RZ, RZ, 0x1 ;  /* 0x00000001ff037424 */ /* 0x000fe200078e00ff */
[----:B------:R-:W-:Y:S01]  /*5f20*/  LOP3.LUT R9, R23, 0x2, RZ, 0xfc, !PT ;  /* 0x0000000217097812 */ /* 0x000fe200078efcff */
[----:B------:R-:W-:Y:S01]  /*5f30*/  IMAD.MOV.U32 R8, RZ, RZ, RZ ;  /* 0x000000ffff087224 */ /* 0x000fe200078e00ff */
[----:B------:R-:W-:Y:S01]  /*5f40*/  ULDC UR4, c[0x0][0x600] ;  /* 0x0001800000047ab9 */ /* 0x000fe20000000800 */
[----:B------:R-:W-:Y:S01]  /*5f50*/  UMOV UR7, 0x1 ;  /* 0x0000000100077882 */ /* 0x000fe20000000000 */
[----:B------:R-:W-:-:S02]  /*5f60*/  UIADD3 UR22, UR40, 0x1, URZ ;  /* 0x0000000128167890 */ /* 0x000fc4000fffe03f */
[----:B------:R-:W-:Y:S02]  /*5f70*/  UIADD3 UR15, UR4, -0x1, URZ ;  /* 0xffffffff040f7890 */ /* 0x000fe4000fffe03f */
[----:B------:R-:W-:Y:S02]  /*5f80*/  USHF.L.U32 UR17, UR7, UR5, URZ ;  /* 0x0000000507117299 */ /* 0x000fe4000800063f */
[----:B------:R-:W-:Y:S01]  /*5f90*/  ULOP3.LUT UR16, URZ, UR6, URZ, 0x33, !UPT ;  /* 0x000000063f107292 */ /* 0x000fe2000f8e333f */
[----:B------:R-:W-:Y:S01]  /*5fa0*/  ULDC.64 UR20, c[0x0][0x198] ;  /* 0x0000660000147ab9 */ /* 0x000fe20000000a00 */
[----:B0-----:R-:W-:-:S10]  /*5fb0*/  IMAD.U32 R11, RZ, RZ, UR8 ;  /* 0x00000008ff0b7e24 */ /* 0x001fd4000f8e00ff */
.L_x_180:
[----:B------:R-:W-:-:S03]  /*5fc0*/  UMOV UR4, 0xffffffff ;  /* 0xffffffff00047882 */ /* 0x000fc60000000000 */
[----:B------:R-:W-:Y:S05]  /*5fd0*/  BRA.DIV UR4, `(.L_x_169) ;  /* 0x0000001204a07947 */ /* 0x000fea000b800000 */
[----:B------:R-:W-:-:S13]  /*5fe0*/  ELECT P6, URZ, PT ;  /* 0x00000000003f782f */ /* 0x000fda00038c0000 */
.L_x_198:
[----:B------:R-:W0:Y:S01]  /*5ff0*/  LDC R4, c[0x0][0x28c] ;  /* 0x0000a300ff047b82 */ /* 0x000e220000000800 */
[----:B------:R-:W-:Y:S01]  /*6000*/  BSSY B1, `(.L_x_170) ;  /* 0x000003c000017945 */ /* 0x000fe20003800000 */
[----:B0-----:R-:W-:-:S13]  /*6010*/  ISETP.LT.OR P6, PT, R4, 0x1, !P6 ;  /* 0x000000010400780c */ /* 0x001fda00077c1670 */
[----:B------:R-:W-:Y:S05]  /*6020*/  @P6 BRA `(.L_x_171) ;  /* 0x0000000000e46947 */ /* 0x000fea0003800000 */
[----:B------:R-:W-:Y:S02]  /*6030*/  IMAD R11, R22, 0x2, R11 ;  /* 0x00000002160b7824 */ /* 0x000fe400078e020b */
[----:B------:R-:W-:Y:S02]  /*6040*/  IMAD.SHL.U32 R18, R18, 0x80, RZ ;  /* 0x0000008012127824 */ /* 0x000fe400078e00ff */
[----:B------:R-:W-:Y:S02]  /*6050*/  IMAD.MOV.U32 R15, RZ, RZ, RZ ;  /* 0x000000ffff0f7224 */ /* 0x000fe400078e00ff */
[----:B------:R-:W-:Y:S02]  /*6060*/  IMAD.U32 R20, RZ, RZ, UR22 ;  /* 0x00000016ff147e24 */ /* 0x000fe4000f8e00ff */
[----:B------:R-:W-:Y:S02]  /*6070*/  IMAD.MOV.U32 R4, RZ, RZ, R3 ;  /* 0x000000ffff047224 */ /* 0x000fe400078e0003 */
[----:B------:R-:W-:-:S02]  /*6080*/  IMAD.MOV.U32 R6, RZ, RZ, R8 ;  /* 0x000000ffff067224 */ /* 0x000fc400078e0008 */
[----:B------:R-:W-:-:S07]  /*6090*/  IMAD.SHL.U32 R12, R11, 0x20, RZ ;  /* 0x000000200b0c7824 */ /* 0x000fce00078e00ff */
.L_x_175:
[----:B------:R-:W0:Y:S01]  /*60a0*/  S2UR UR4, SR_CgaCtaId ;  /* 0x00000000000479c3 */ /* 0x000e220000008800 */
[----:B------:R-:W-:Y:S02]  /*60b0*/  MOV R14, 0x400 ;  /* 0x00000400000e7802 */ /* 0x000fe40000000f00 */
[----:B------:R-:W-:-:S05]  /*60c0*/  SHF.L.U32 R5, R4, 0x1f, RZ ;  /* 0x0000001f04057819 */ /* 0x000fca00000006ff */
[----:B------:R-:W1:Y:S01]  /*60d0*/  @!P2 LDC R7, c[0x0][0x500] ;  /* 0x00014000ff07ab82 */ /* 0x000e620000000800 */
[----:B0-----:R-:W-:-:S05]  /*60e0*/  IMAD.U32 R11, RZ, RZ, UR4 ;  /* 0x00000004ff0b7e24 */ /* 0x001fca000f8e00ff */
[----:B------:R-:W-:-:S05]  /*60f0*/  LEA R13, R11, R14, 0x18 ;  /* 0x0000000e0b0d7211 */ /* 0x000fca00078ec0ff */
[----:B------:R-:W-:-:S04]  /*6100*/  IMAD R14, R6, 0x8, R13 ;  /* 0x00000008060e7824 */ /* 0x000fc800078e020d */
[----:B------:R-:W0:Y:S02]  /*6110*/  SYNCS.PHASECHK.TRANS64.TRYWAIT P1, [R14+URZ+0x48], R5 ;  /* 0x000048050e0075a7 */ /* 0x000e24000802017f */
[----:B01----:R-:W-:Y:S05]  /*6120*/  @!P1 BRA `(.L_x_172) ;  /* 0x00000010006c9947 */ /* 0x003fea0003800000 */
.L_x_199:
[----:B0-----:R-:W-:Y:S01]  /*6130*/  PRMT R5, R9, 0x9910, RZ ;  /* 0x0000991009057816 */ /* 0x001fe200000000ff */
[----:B------:R0:W-:Y:S03]  /*6140*/  @!P2 SYNCS.ARRIVE.TRANS64 RZ, [R14+URZ], R7 ;  /* 0x000000070effa9a7 */ /* 0x0001e6000800003f */
[----:B------:R-:W-:-:S13]  /*6150*/  ISETP.NE.AND P1, PT, R5, 0x2, PT ;  /* 0x000000020500780c */ /* 0x000fda0003f25270 */
[----:B0-----:R-:W-:Y:S05]  /*6160*/  @P1 BRA `(.L_x_173) ;  /* 0x0000000000041947 */ /* 0x001fea0003800000 */
[----:B------:R-:W-:Y:S01]  /*6170*/  BPT.TRAP 0x1 ;  /* 0x000000040000795c */ /* 0x000fe20000300000 */
.L_x_173:
[----:B------:R-:W-:Y:S05]  /*6180*/  @P0 BRA `(.L_x_174) ;  /* 0x0000000000040947 */ /* 0x000fea0003800000 */
[----:B------:R-:W-:Y:S01]  /*6190*/  BPT.TRAP 0x1 ;  /* 0x000000040000795c */ /* 0x000fe20000300000 */
.L_x_174:
[----:B------:R-:W-:Y:S01]  /*61a0*/  IMAD R5, R6, 0x2, R11 ;  /* 0x0000000206057824 */ /* 0x000fe200078e020b */
[----:B------:R-:W-:Y:S01]  /*61b0*/  R2UR UR9, R14 ;  /* 0x000000000e0972ca */ /* 0x000fe200000e0000 */
[----:B------:R-:W-:Y:S01]  /*61c0*/  VIADD R20, R20, 0xffffffff ;  /* 0xffffffff14147836 */ /* 0x000fe20000000000 */
[----:B------:R-:W-:Y:S01]  /*61d0*/  UIADD3 UR4, UP0, UR20, 0xf0, URZ ;  /* 0x000000f014047890 */ /* 0x000fe2000ff1e03f */
[----:B------:R-:W-:Y:S01]  /*61e0*/  IMAD.SHL.U32 R5, R5, 0x400, RZ ;  /* 0x0000040005057824 */ /* 0x000fe200078e00ff */
[----:B------:R-:W-:Y:S01]  /*61f0*/  R2UR UR11, R12 ;  /* 0x000000000c0b72ca */ /* 0x000fe200000e0000 */
[----:B------:R-:W-:Y:S01]  /*6200*/  UIADD3 UR24, UP1, UR20, 0x1f0, URZ ;  /* 0x000001f014187890 */ /* 0x000fe2000ff3e03f */
[----:B------:R-:W-:Y:S01]  /*6210*/  R2UR UR10, R15 ;  /* 0x000000000f0a72ca */ /* 0x000fe200000e0000 */
[--C-:B------:R-:W-:Y:S01]  /*6220*/  IMAD R5, R5, 0x4, R13.reuse ;  /* 0x0000000405057824 */ /* 0x100fe200078e020d */
[----:B------:R-:W-:Y:S01]  /*6230*/  R2UR UR12, R19 ;  /* 0x00000000130c72ca */ /* 0x000fe200000e0000 */
[----:B------:R-:W-:Y:S01]  /*6240*/  IMAD R13, R6, 0x4000, R13 ;  /* 0x00004000060d7824 */ /* 0x000fe200078e020d */
[----:B------:R-:W-:Y:S01]  /*6250*/  R2UR UR18, R18 ;  /* 0x00000000121272ca */ /* 0x000fe200000e0000 */
[----:B------:R-:W-:Y:S01]  /*6260*/  VIADD R6, R6, 0x1 ;  /* 0x0000000106067836 */ /* 0x000fe20000000000 */
[----:B------:R-:W-:Y:S01]  /*6270*/  R2UR UR5, R5 ;  /* 0x00000000050572ca */ /* 0x000fe200000e0000 */
[----:B------:R-:W-:Y:S01]  /*6280*/  UIADD3.X UR25, URZ, UR21, URZ, UP1, !UPT ;  /* 0x000000153f197290 */ /* 0x000fe20008ffe43f */
[----:B------:R-:W-:Y:S01]  /*6290*/  R2UR UR8, R13 ;  /* 0x000000000d0872ca */ /* 0x000fe200000e0000 */
[----:B------:R-:W-:Y:S01]  /*62a0*/  UMOV UR19, 0x30000 ;  /* 0x0003000000137882 */ /* 0x000fe20000000000 */
[----:B------:R-:W-:Y:S01]  /*62b0*/  ISETP.GT.AND P3, PT, R20, 0x1, PT ;  /* 0x000000011400780c */ /* 0x000fe20003f64270 */
[----:B------:R-:W-:Y:S01]  /*62c0*/  UMOV UR6, 0x0 ;  /* 0x0000000000067882 */ /* 0x000fe20000000000 */
[----:B------:R-:W-:Y:S01]  /*62d0*/  UMOV UR7, 0x10000000 ;  /* 0x1000000000077882 */ /* 0x000fe20000000000 */
[----:B------:R-:W-:Y:S01]  /*62e0*/  ISETP.NE.AND P1, PT, R6, 0x9, PT ;  /* 0x000000090600780c */ /* 0x000fe20003f25270 */
[----:B------:R-:W-:-:S03]  /*62f0*/  VIADD R15, R15, 0x20 ;  /* 0x000000200f0f7836 */ /* 0x000fc60000000000 */
[----:B------:R-:W-:Y:S02]  /*6300*/  SEL R5, RZ, 0x1, P1 ;  /* 0x00000001ff057807 */ /* 0x000fe40000800000 */
[----:B------:R-:W-:Y:S01]  /*6310*/  UIADD3 UR13, UR5, 0x180, URZ ;  /* 0x00000180050d7890 */ /* 0x000fe2000fffe03f */
[----:B------:R-:W-:Y:S01]  /*6320*/  SEL R6, R6, RZ, P1 ;  /* 0x000000ff06067207 */ /* 0x000fe20000800000 */
[----:B------:R-:W-:Y:S01]  /*6330*/  UIADD3.X UR5, URZ, UR21, URZ, UP0, !UPT ;  /* 0x000000153f057290 */ /* 0x000fe200087fe43f */
[----:B------:R-:W-:Y:S01]  /*6340*/  LOP3.LUT R4, R4, R5, RZ, 0x3c, !PT ;  /* 0x0000000504047212 */ /* 0x000fe200078e3cff */
[----:B------:R-:W-:-:S03]  /*6350*/  UIADD3 UR14, UR8, 0x12180, URZ ;  /* 0x00012180080e7890 */ /* 0x000fc6000fffe03f */
[----:B------:R-:W-:-:S04]  /*6360*/  UMOV UR8, UR13 ;  /* 0x0000000d00087c82 */ /* 0x000fc80008000000 */
[----:B------:R0:W-:Y:S02]  /*6370*/  UTMALDG.3D.MULTICAST [UR8], [UR4], UR19, desc[UR6] ;  /* 0x00000608040073b4 */ /* 0x0001e40008011813 */
[----:B0-----:R-:W-:Y:S01]  /*6380*/  UMOV UR8, UR14 ;  /* 0x0000000e00087c82 */ /* 0x001fe20008000000 */
[----:B------:R-:W-:Y:S02]  /*6390*/  UMOV UR11, UR18 ;  /* 0x00000012000b7c82 */ /* 0x000fe40008000000 */
[----:B------:R0:W-:Y:S02]  /*63a0*/  UTMALDG.3D [UR8], [UR24], desc[UR6] ;  /* 0x00000608180075b4 */ /* 0x0001e40008011000 */
[----:B0-----:R-:W-:Y:S05]  /*63b0*/  @P3 BRA `(.L_x_175) ;  /* 0xfffffffc00383947 */ /* 0x001fea000383ffff */
.L_x_171:
[----:B------:R-:W-:Y:S05]  /*63c0*/  BSYNC B1 ;  /* 0x0000000000017941 */ /* 0x000fea0003800000 */
.L_x_170:
[----:B------:R-:W3:Y:S01]  /*63d0*/  LDL.64 R24, [R1] ;  /* 0x0000000001187983 */ /* 0x000ee20000100a00 */
[----:B------:R-:W-:Y:S01]  /*63e0*/  LOP3.LUT P4, RZ, R10, 0xff, RZ, 0xc0, !PT ;  /* 0x000000ff0aff7812 */ /* 0x000fe2000788c0ff */
[----:B------:R-:W-:Y:S01]  /*63f0*/  VIADD R7, R8, UR40 ;  /* 0x0000002808077c36 */ /* 0x000fe20008000000 */
[----:B------:R-:W-:Y:S01]  /*6400*/  ULDC.64 UR4, c[0x0][0x650] ;  /* 0x0001940000047ab9 */ /* 0x000fe20000000a00 */
[----:B------:R-:W-:Y:S01]  /*6410*/  IMAD.U32 R8, RZ, RZ, UR40 ;  /* 0x00000028ff087e24 */ /* 0x000fe2000f8e00ff */
[----:B------:R-:W-:Y:S01]  /*6420*/  UISETP.GE.U32.AND UP0, UPT, UR40, 0x9, UPT ;  /* 0x000000092800788c */ /* 0x000fe2000bf06070 */
[----:B------:R-:W-:Y:S01]  /*6430*/  BSSY B1, `(.L_x_176) ;  /* 0x000006b000017945 */ /* 0x000fe20003800000 */
[----:B------:R-:W-:Y:S01]  /*6440*/  ISETP.GT.U32.AND P1, PT, R7, 0x8, PT ;  /* 0x000000080700780c */ /* 0x000fe20003f24070 */
[----:B------:R-:W-:Y:S01]  /*6450*/  IMAD.MOV.U32 R22, RZ, RZ, -0x1 ;  /* 0xffffffffff167424 */ /* 0x000fe200078e00ff */
[----:B------:R-:W-:Y:S01]  /*6460*/  PRMT R10, RZ, 0x7610, R10 ;  /* 0x00007610ff0a7816 */ /* 0x000fe2000000000a */
[----:B------:R-:W-:Y:S01]  /*6470*/  IMAD.MOV.U32 R18, RZ, RZ, -0x1 ;  /* 0xffffffffff127424 */ /* 0x000fe200078e00ff */
[----:B------:R-:W-:Y:S01]  /*6480*/  ISETP.LT.U32.AND P1, PT, R8, 0x9, P1 ;  /* 0x000000090800780c */ /* 0x000fe20000f21070 */
[----:B------:R-:W-:Y:S01]  /*6490*/  IMAD.MOV.U32 R19, RZ, RZ, -0x1 ;  /* 0xffffffffff137424 */ /* 0x000fe200078e00ff */
[----:B------:R-:W-:Y:S01]  /*64a0*/  PLOP3.LUT P3, PT, PT, PT, UP0, 0x80, 0x0 ;  /* 0x000000000000781c */ /* 0x000fe20003f6f008 */
[----:B------:R-:W0:Y:S01]  /*64b0*/  @P4 S2R R11, SR_CgaCtaId ;  /* 0x00000000000b4919 */ /* 0x000e220000008800 */
[----:B------:R-:W-:-:S04]  /*64c0*/  @P4 MOV R4, 0x400 ;  /* 0x0000040000044802 */ /* 0x000fc80000000f00 */
[----:B0-----:R-:W-:Y:S01]  /*64d0*/  @P4 LEA R6, R11, R4, 0x18 ;  /* 0x000000040b064211 */ /* 0x001fe200078ec0ff */
[----:B------:R-:W-:Y:S01]  /*64e0*/  IMAD.WIDE.U32 R4, R7, 0x38e38e39, RZ ;  /* 0x38e38e3907047825 */ /* 0x000fe200078e00ff */
[----:B------:R-:W-:Y:S02]  /*64f0*/  SEL R4, RZ, 0x1, !P1 ;  /* 0x00000001ff047807 */ /* 0x000fe40004800000 */
[----:B------:R0:W-:Y:S02]  /*6500*/  @P4 SYNCS.ARRIVE.TRANS64.A1T0 RZ, [R6+URZ+0xc8], RZ ;  /* 0x0000c8ff06ff49a7 */ /* 0x0001e4000810003f */
[----:B------:R-:W-:Y:S02]  /*6510*/  LOP3.LUT R3, R3, R4, RZ, 0x3c, !PT ;  /* 0x0000000403037212 */ /* 0x000fe400078e3cff */
[----:B------:R-:W-:Y:S02]  /*6520*/  PRMT R4, RZ, 0x7610, R4 ;  /* 0x00007610ff047816 */ /* 0x000fe40000000004 */
[----:B0-----:R-:W-:-:S04]  /*6530*/  SHF.R.U32.HI R6, RZ, 0x1, R5 ;  /* 0x00000001ff067819 */ /* 0x001fc80000011605 */
[----:B------:R-:W-:Y:S01]  /*6540*/  @P3 LOP3.LUT R3, R3, 0x1, R6, 0x78, !PT ;  /* 0x0000000103033812 */ /* 0x000fe200078e7806 */
[----:B------:R-:W-:Y:S01]  /*6550*/  IMAD R8, R6, -0x9, R7 ;  /* 0xfffffff706087824 */ /* 0x000fe200078e0207 */
[----:B---3--:R-:W-:-:S04]  /*6560*/  IADD3 R16, P4, R16, R24, RZ ;  /* 0x0000001810107210 */ /* 0x008fc80007f9e0ff */
[----:B------:R-:W-:Y:S01]  /*6570*/  ISETP.GE.U32.AND P1, PT, R16, UR4, PT ;  /* 0x0000000410007c0c */ /* 0x000fe2000bf26070 */
[----:B------:R-:W-:-:S05]  /*6580*/  IMAD.X R17, R17, 0x1, R0, P4 ;  /* 0x0000000111117824 */ /* 0x000fca00020e0600 */
[----:B------:R-:W-:-:S13]  /*6590*/  ISETP.GE.U32.AND.EX P1, PT, R17, UR5, PT, P1 ;  /* 0x0000000511007c0c */ /* 0x000fda000bf26110 */
[----:B------:R-:W-:Y:S05]  /*65a0*/  @P1 BRA `(.L_x_177) ;  /* 0x00000004004c1947 */ /* 0x000fea0003800000 */
[----:B------:R-:W0:Y:S01]  /*65b0*/  S2R R13, SR_CTAID.X ;  /* 0x00000000000d7919 */ /* 0x000e220000002500 */
[----:B------:R-:W-:Y:S01]  /*65c0*/  ULDC.64 UR4, c[0x0][0x628] ;  /* 0x00018a0000047ab9 */ /* 0x000fe20000000a00 */
[----:B------:R-:W1:Y:S01]  /*65d0*/  LDC R14, c[0x0][0x144] ;  /* 0x00005100ff0e7b82 */ /* 0x000e620000000800 */
[----:B------:R-:W-:Y:S01]  /*65e0*/  ISETP.NE.U32.AND P1, PT, RZ, UR4, PT ;  /* 0x00000004ff007c0c */ /* 0x000fe2000bf25070 */
[----:B------:R-:W3:Y:S01]  /*65f0*/  S2R R12, SR_CTAID.Y ;  /* 0x00000000000c7919 */ /* 0x000ee20000002600 */
[----:B------:R-:W-:Y:S01]  /*6600*/  ULDC UR7, c[0x0][0x630] ;  /* 0x00018c0000077ab9 */ /* 0x000fe20000000800 */
[----:B------:R-:W-:Y:S01]  /*6610*/  ULDC UR8, c[0x0][0x150] ;  /* 0x0000540000087ab9 */ /* 0x000fe20000000800 */
[----:B------:R-:W-:Y:S01]  /*6620*/  ISETP.NE.AND.EX P1, PT, RZ, UR5, PT, P1 ;  /* 0x00000005ff007c0c */ /* 0x000fe2000bf25310 */
[----:B------:R-:W-:Y:S02]  /*6630*/  IMAD.MOV.U32 R4, RZ, RZ, R16 ;  /* 0x000000ffff047224 */ /* 0x000fe400078e0010 */
[----:B------:R-:W-:Y:S01]  /*6640*/  IMAD.MOV.U32 R5, RZ, RZ, R17 ;  /* 0x000000ffff057224 */ /* 0x000fe200078e0011 */
[----:B0-----:R-:W-:-:S09]  /*6650*/  I2FP.F32.U32 R18, R13 ;  /* 0x0000000d00127245 */ /* 0x001fd20000201000 */
[----:B------:R-:W-:Y:S05]  /*6660*/  @!P1 BRA `(.L_x_178) ;  /* 0x0000000000289947 */ /* 0x000fea0003800000 */
[----:B------:R-:W-:Y:S02]  /*6670*/  ULDC UR6, c[0x0][0x634] ;  /* 0x00018d0000067ab9 */ /* 0x000fe40000000800 */
[----:B------:R-:W-:-:S05]  /*6680*/  IADD3 R5, P1, R16, UR6, RZ ;  /* 0x0000000610057c10 */ /* 0x000fca000ff3e0ff */
[----:B------:R-:W-:-:S04]  /*6690*/  IMAD.X R15, RZ, RZ, R17, P1 ;  /* 0x000000ffff0f7224 */ /* 0x000fc800008e0611 */
[----:B------:R-:W-:-:S04]  /*66a0*/  IMAD.WIDE.U32 R6, R15, UR4, RZ ;  /* 0x000000040f067c25 */ /* 0x000fc8000f8e00ff */
[----:B------:R-:W-:-:S04]  /*66b0*/  IMAD.WIDE.U32 R6, P1, R5, UR5, R6 ;  /* 0x0000000505067c25 */ /* 0x000fc8000f820006 */
[----:B------:R-:W-:-:S04]  /*66c0*/  IMAD.WIDE.U32 R4, R5, UR4, RZ ;  /* 0x0000000405047c25 */ /* 0x000fc8000f8e00ff */
[----:B------:R-:W-:Y:S01]  /*66d0*/  IMAD.MOV.U32 R4, RZ, RZ, R7 ;  /* 0x000000ffff047224 */ /* 0x000fe200078e0007 */
[----:B------:R-:W-:Y:S01]  /*66e0*/  IADD3 RZ, P3, R5, R6, RZ ;  /* 0x0000000605ff7210 */ /* 0x000fe20007f7e0ff */
[----:B------:R-:W-:-:S04]  /*66f0*/  IMAD.X R5, RZ, RZ, RZ, P1 ;  /* 0x000000ffff057224 */ /* 0x000fc800008e06ff */
[----:B------:R-:W-:-:S08]  /*6700*/  IMAD.WIDE.U32.X R4, R15, UR5, R4, P3 ;  /* 0x000000050f047c25 */ /* 0x000fd000098e0404 */
.L_x_178:
[----:B------:R-:W-:Y:S01]  /*6710*/  FMUL R18, R18, UR8 ;  /* 0x0000000812127c20 */ /* 0x000fe20008400000 */
[--C-:B------:R-:W-:Y:S01]  /*6720*/  SHF.R.U64 R19, R4, UR7, R5.reuse ;  /* 0x0000000704137c19 */ /* 0x100fe20008001205 */
[----:B------:R-:W-:Y:S01]  /*6730*/  ULDC.64 UR4, c[0x0][0x620] ;  /* 0x0001880000047ab9 */ /* 0x000fe20000000a00 */
[----:B------:R-:W-:Y:S01]  /*6740*/  SHF.R.U32.HI R4, RZ, UR7, R5 ;  /* 0x00000007ff047c19 */ /* 0x000fe20008011605 */
[----:B------:R-:W-:Y:S01]  /*6750*/  ULDC.64 UR6, c[0x0][0x640] ;  /* 0x0001900000067ab9 */ /* 0x000fe20000000a00 */
[----:B------:R-:W-:Y:S01]  /*6760*/  IADD3 R5, P1, RZ, -R19, RZ ;  /* 0x80000013ff057210 */ /* 0x000fe20007f3e0ff */
[----:B------:R-:W0:Y:S01]  /*6770*/  F2I.U32.TRUNC.NTZ R18, R18 ;  /* 0x0000001200127305 */ /* 0x000e22000020f000 */
[----:B------:R-:W4:Y:S03]  /*6780*/  LDC R15, c[0x0][0x148] ;  /* 0x00005200ff0f7b82 */ /* 0x000f260000000800 */
[----:B------:R-:W-:Y:S01]  /*6790*/  IMAD.X R4, RZ, RZ, ~R4, P1 ;  /* 0x000000ffff047224 */ /* 0x000fe200008e0e04 */
[----:B------:R-:W-:-:S03]  /*67a0*/  ISETP.NE.U32.AND P1, PT, RZ, UR6, PT ;  /* 0x00000006ff007c0c */ /* 0x000fc6000bf25070 */
[----:B------:R-:W-:Y:S01]  /*67b0*/  IMAD R4, R4, UR4, RZ ;  /* 0x0000000404047c24 */ /* 0x000fe2000f8e02ff */
[----:B------:R-:W-:-:S03]  /*67c0*/  ISETP.NE.AND.EX P1, PT, RZ, UR7, PT, P1 ;  /* 0x00000007ff007c0c */ /* 0x000fc6000bf25310 */
[C---:B------:R-:W-:Y:S01]  /*67d0*/  IMAD R7, R5.reuse, UR5, R4 ;  /* 0x0000000505077c24 */ /* 0x040fe2000f8e0204 */
[----:B------:R-:W-:Y:S01]  /*67e0*/  ULDC UR5, c[0x0][0x154] ;  /* 0x0000550000057ab9 */ /* 0x000fe20000000800 */
[----:B------:R-:W-:Y:S01]  /*67f0*/  IMAD.WIDE.U32 R4, R5, UR4, R16 ;  /* 0x0000000405047c25 */ /* 0x000fe2000f8e0010 */
[----:B------:R-:W-:-:S03]  /*6800*/  ULDC UR4, c[0x0][0x618] ;  /* 0x0001860000047ab9 */ /* 0x000fc60000000800 */
[----:B0-----:R-:W-:Y:S02]  /*6810*/  IMAD.MOV R6, RZ, RZ, -R18 ;  /* 0x000000ffff067224 */ /* 0x001fe400078e0a12 */
[----:B------:R-:W-:Y:S02]  /*6820*/  IMAD.IADD R5, R5, 0x1, R7 ;  /* 0x0000000105057824 */ /* 0x000fe400078e0207 */
[----:B-1----:R-:W-:Y:S01]  /*6830*/  IMAD R13, R14, R6, R13 ;  /* 0x000000060e0d7224 */ /* 0x002fe200078e020d */
[----:B---3--:R-:W-:Y:S02]  /*6840*/  I2FP.F32.U32 R6, R12 ;  /* 0x0000000c00067245 */ /* 0x008fe40000201000 */
[--C-:B------:R-:W-:Y:S02]  /*6850*/  SHF.R.U64 R14, R4, UR4, R5.reuse ;  /* 0x00000004040e7c19 */ /* 0x100fe40008001205 */
[----:B------:R-:W-:Y:S01]  /*6860*/  SHF.R.U32.HI R5, RZ, UR4, R5 ;  /* 0x00000004ff057c19 */ /* 0x000fe20008011605 */
[----:B------:R-:W-:Y:S01]  /*6870*/  FMUL R6, R6, UR5 ;  /* 0x0000000506067c20 */ /* 0x000fe20008400000 */
[----:B------:R-:W-:-:S02]  /*6880*/  ULDC UR4, c[0x0][0x608] ;  /* 0x0001820000047ab9 */ /* 0x000fc40000000800 */
[--C-:B------:R-:W-:Y:S01]  /*6890*/  SHF.R.U64 R20, R14, UR4, R5.reuse ;  /* 0x000000040e147c19 */ /* 0x100fe20008001205 */
[----:B------:R0:W1:Y:S01]  /*68a0*/  F2I.U32.TRUNC.NTZ R21, R6 ;  /* 0x0000000600157305 */ /* 0x000062000020f000 */
[----:B------:R-:W-:Y:S01]  /*68b0*/  SHF.R.U32.HI R5, RZ, UR4, R5 ;  /* 0x00000004ff057c19 */ /* 0x000fe20008011605 */
[----:B------:R-:W-:-:S03]  /*68c0*/  ULDC UR4, c[0x0][0x658] ;  /* 0x0001960000047ab9 */ /* 0x000fc60000000800 */
[--C-:B------:R-:W-:Y:S02]  /*68d0*/  SHF.R.U64 R18, R20, UR4, R5.reuse ;  /* 0x0000000414127c19 */ /* 0x100fe40008001205 */
[----:B------:R-:W-:-:S03]  /*68e0*/  SHF.R.U32.HI R25, RZ, UR4, R5 ;  /* 0x00000004ff197c19 */ /* 0x000fc60008011605 */
[----:B------:R-:W-:Y:S02]  /*68f0*/  IMAD.MOV.U32 R4, RZ, RZ, R18 ;  /* 0x000000ffff047224 */ /* 0x000fe400078e0012 */
[----:B------:R-:W-:Y:S01]  /*6900*/  IMAD.MOV.U32 R5, RZ, RZ, R25 ;  /* 0x000000ffff057224 */ /* 0x000fe200078e0019 */
[----:B0-----:R-:W-:Y:S06]  /*6910*/  @!P1 BRA `(.L_x_179) ;  /* 0x0000000000289947 */ /* 0x001fec0003800000 */
        /* <DEDUP_REMOVED lines=10> */
.L_x_179:
[----:B------:R-:W-:Y:S01]  /*69c0*/  ISETP.NE.AND P1, PT, R2, 0x1, PT ;  /* 0x000000010200780c */ /* 0x000fe20003f25270 */
[----:B------:R-:W-:Y:S01]  /*69d0*/  ULDC UR4, c[0x0][0x648] ;  /* 0x0001920000047ab9 */ /* 0x000fe20000000800 */
[----:B------:R-:W-:Y:S01]  /*69e0*/  LOP3.LUT R20, R20, UR16, RZ, 0xc0, !PT ;  /* 0x0000001014147c12 */ /* 0x000fe2000f8ec0ff */
[----:B-1----:R-:W-:Y:S01]  /*69f0*/  IMAD.MOV R21, RZ, RZ, -R21 ;  /* 0x000000ffff157224 */ /* 0x002fe200078e0a15 */
[----:B------:R-:W-:Y:S01]  /*6a00*/  SHF.R.U64 R5, R4, UR4, R5 ;  /* 0x0000000404057c19 */ /* 0x000fe20008001205 */
[----:B------:R-:W-:Y:S01]  /*6a10*/  ULDC UR4, c[0x0][0x638] ;  /* 0x00018e0000047ab9 */ /* 0x000fe20000000800 */
[----:B------:R-:W-:Y:S01]  /*6a20*/  ULDC UR5, c[0x0][0x610] ;  /* 0x0001840000057ab9 */ /* 0x000fe20000000800 */
[----:B------:R-:W-:Y:S02]  /*6a30*/  IMAD.MOV.U32 R4, RZ, RZ, 0x1 ;  /* 0x00000001ff047424 */ /* 0x000fe400078e00ff */
[----:B------:R-:W-:Y:S02]  /*6a40*/  IMAD.MOV R7, RZ, RZ, -R5 ;  /* 0x000000ffff077224 */ /* 0x000fe400078e0a05 */
[----:B------:R-:W-:Y:S01]  /*6a50*/  IMAD R20, R5, UR17, R20 ;  /* 0x0000001105147c24 */ /* 0x000fe2000f8e0214 */
[----:B------:R-:W-:Y:S01]  /*6a60*/  LOP3.LUT R5, R14, UR15, RZ, 0xc0, !PT ;  /* 0x0000000f0e057c12 */ /* 0x000fe2000f8ec0ff */
[----:B----4-:R-:W-:-:S02]  /*6a70*/  @P1 IMAD R13, R15, R21, R12 ;  /* 0x000000150f0d1224 */ /* 0x010fc400078e020c */
[----:B------:R-:W-:Y:S01]  /*6a80*/  IMAD R18, R7, UR4, R18 ;  /* 0x0000000407127c24 */ /* 0x000fe2000f8e0212 */
[----:B------:R-:W-:Y:S01]  /*6a90*/  ULDC UR4, c[0x0][0x600] ;  /* 0x0001800000047ab9 */ /* 0x000fe20000000800 */
[----:B------:R-:W-:Y:S02]  /*6aa0*/  IMAD R13, R20, UR5, R13 ;  /* 0x00000005140d7c24 */ /* 0x000fe4000f8e020d */
[----:B------:R-:W-:-:S05]  /*6ab0*/  IMAD R22, R18, UR4, R5 ;  /* 0x0000000412167c24 */ /* 0x000fca000f8e0205 */
[----:B------:R-:W-:Y:S02]  /*6ac0*/  SEL R18, R22, R13, !P1 ;  /* 0x0000000d16127207 */ /* 0x000fe40004800000 */
[----:B------:R-:W-:-:S07]  /*6ad0*/  SEL R22, R13, R22, !P1 ;  /* 0x000000160d167207 */ /* 0x000fce0004800000 */
.L_x_177:
[----:B------:R-:W-:Y:S05]  /*6ae0*/  BSYNC B1 ;  /* 0x0000000000017941 */ /* 0x000fea0003800000 */
.L_x_176:
[----:B------:R-:W-:-:S13]  /*6af0*/  LOP3.LUT P1, RZ, R4, 0xff, RZ, 0xc0, !PT ;  /* 0x000000ff04ff7812 */ /* 0x000fda000782c0ff */
[----:B------:R-:W-:Y:S05]  /*6b00*/  @P1 BRA `(.L_x_180) ;  /* 0xfffffff4002c1947 */ /* 0x000fea000383ffff */
[----:B------:R-:W-:Y:S05]  /*6b10*/  BSYNC B0 ;  /* 0x0000000000007941 */ /* 0x000fea0003800000 */
.L_x_168:
[----:B------:R-:W-:-:S03]  /*6b20*/  UMOV UR4, 0xffffffff ;  /* 0xffffffff00047882 */ /* 0x000fc60000000000 */
[----:B------:R-:W-:Y:S05]  /*6b30*/  BRA.DIV UR4, `(.L_x_181) ;  /* 0x0000000604fc7947 */ /* 0x000fea000b800000 */
[----:B------:R-:W-:-:S13]  /*6b40*/  ELECT P6, URZ, PT ;  /* 0x00000000003f782f */ /* 0x000fda00038c0000 */
.L_x_202:
[----:B------:R-:W-:Y:S04]  /*6b50*/  BSSY B0, `(.L_x_182) ;  /* 0x0000058000007945 */ /* 0x000fe80003800000 */
[----:B------:R-:W-:Y:S05]  /*6b60*/  @!P6 BRA `(.L_x_183) ;  /* 0x000000040058e947 */ /* 0x000fea0003800000 */
[----:B------:R-:W-:-:S04]  /*6b70*/  LOP3.LUT R23, R23, 0x2, RZ, 0xfc, !PT ;  /* 0x0000000217177812 */ /* 0x000fc800078efcff */
[----:B------:R-:W-:-:S13]  /*6b80*/  ISETP.NE.AND P0, PT, R23, 0x3, PT ;  /* 0x000000031700780c */ /* 0x000fda0003f05270 */
[----:B------:R-:W-:Y:S05]  /*6b90*/  @!P0 BRA `(.L_x_184) ;  /* 0x0000000000048947 */ /* 0x000fea0003800000 */
[----:B------:R-:W-:Y:S01]  /*6ba0*/  BPT.TRAP 0x1 ;  /* 0x000000040000795c */ /* 0x000fe20000300000 */
.L_x_184:
[----:B------:R-:W0:Y:S01]  /*6bb0*/  S2R R5, SR_CgaCtaId ;  /* 0x0000000000057919 */ /* 0x000e220000008800 */
[----:B------:R-:W-:Y:S02]  /*6bc0*/  MOV R0, 0x400 ;  /* 0x0000040000007802 */ /* 0x000fe40000000f00 */
[----:B------:R-:W-:Y:S02]  /*6bd0*/  SHF.L.U32 R2, R3, 0x1f, RZ ;  /* 0x0000001f03027819 */ /* 0x000fe400000006ff */
[----:B0-----:R-:W-:-:S05]  /*6be0*/  LEA R5, R5, R0, 0x18 ;  /* 0x0000000005057211 */ /* 0x001fca00078ec0ff */
[----:B------:R-:W-:-:S04]  /*6bf0*/  VIADD R5, R5, 0x48 ;  /* 0x0000004805057836 */ /* 0x000fc80000000000 */
[C---:B------:R-:W-:Y:S02]  /*6c00*/  IMAD R7, R8.reuse, 0x8, R5 ;  /* 0x0000000808077824 */ /* 0x040fe400078e0205 */
[----:B------:R-:W-:Y:S02]  /*6c10*/  VIADD R8, R8, 0x1 ;  /* 0x0000000108087836 */ /* 0x000fe40000000000 */
[----:B------:R-:W0:Y:S03]  /*6c20*/  SYNCS.PHASECHK.TRANS64.TRYWAIT P0, [R7+URZ], R2 ;  /* 0x00000002070075a7 */ /* 0x000e26000800017f */
[----:B------:R-:W-:-:S04]  /*6c30*/  ISETP.NE.AND P1, PT, R8, 0x9, PT ;  /* 0x000000090800780c */ /* 0x000fc80003f25270 */
[----:B------:R-:W-:Y:S02]  /*6c40*/  SEL R0, RZ, 0x1, P1 ;  /* 0x00000001ff007807 */ /* 0x000fe40000800000 */
[----:B------:R-:W-:Y:S02]  /*6c50*/  SEL R8, R8, RZ, P1 ;  /* 0x000000ff08087207 */ /* 0x000fe40000800000 */
[----:B------:R-:W-:-:S03]  /*6c60*/  LOP3.LUT R9, R3, R0, RZ, 0x3c, !PT ;  /* 0x0000000003097212 */ /* 0x000fc600078e3cff */
[----:B------:R-:W-:Y:S01]  /*6c70*/  IMAD R6, R8, 0x8, R5 ;  /* 0x0000000808067824 */ /* 0x000fe200078e0205 */
[----:B------:R-:W-:Y:S01]  /*6c80*/  SHF.L.U32 R3, R9, 0x1f, RZ ;  /* 0x0000001f09037819 */ /* 0x000fe200000006ff */
[----:B0-----:R-:W-:Y:S06]  /*6c90*/  @!P0 BRA `(.L_x_185) ;  /* 0x0000000400c48947 */ /* 0x001fec0003800000 */
.L_x_203:
[----:B------:R-:W1:Y:S01]  /*6ca0*/  SYNCS.PHASECHK.TRANS64.TRYWAIT P0, [R6+URZ], R3 ;  /* 0x00000003060075a7 */ /* 0x000e62000800017f */
[----:B------:R-:W-:-:S05]  /*6cb0*/  VIADD R0, R8, 0x1 ;  /* 0x0000000108007836 */ /* 0x000fca0000000000 */
[----:B------:R-:W-:-:S04]  /*6cc0*/  ISETP.NE.AND P1, PT, R0, 0x9, PT ;  /* 0x000000090000780c */ /* 0x000fc80003f25270 */
[----:B0-----:R-:W-:Y:S02]  /*6cd0*/  SEL R2, RZ, 0x1, P1 ;  /* 0x00000001ff027807 */ /* 0x001fe40000800000 */
[----:B------:R-:W-:Y:S02]  /*6ce0*/  SEL R0, R0, RZ, P1 ;  /* 0x000000ff00007207 */ /* 0x000fe40000800000 */
[----:B------:R-:W-:-:S03]  /*6cf0*/  LOP3.LUT R9, R9, R2, RZ, 0x3c, !PT ;  /* 0x0000000209097212 */ /* 0x000fc600078e3cff */
[----:B------:R-:W-:Y:S01]  /*6d00*/  IMAD R7, R0, 0x8, R5 ;  /* 0x0000000800077824 */ /* 0x000fe200078e0205 */
[----:B------:R-:W-:Y:S01]  /*6d10*/  SHF.L.U32 R4, R9, 0x1f, RZ ;  /* 0x0000001f09047819 */ /* 0x000fe200000006ff */
[----:B-1----:R-:W-:Y:S06]  /*6d20*/  @!P0 BRA `(.L_x_186) ;  /* 0x0000000400b48947 */ /* 0x002fec0003800000 */
.L_x_204:
[----:B------:R-:W1:Y:S01]  /*6d30*/  SYNCS.PHASECHK.TRANS64.TRYWAIT P0, [R7+URZ], R4 ;  /* 0x00000004070075a7 */ /* 0x000e62000800017f */
[----:B------:R-:W-:-:S05]  /*6d40*/  VIADD R0, R0, 0x1 ;  /* 0x0000000100007836 */ /* 0x000fca0000000000 */
[----:B------:R-:W-:-:S04]  /*6d50*/  ISETP.NE.AND P1, PT, R0, 0x9, PT ;  /* 0x000000090000780c */ /* 0x000fc80003f25270 */
[----:B------:R-:W-:Y:S02]  /*6d60*/  SEL R2, RZ, 0x1, P1 ;  /* 0x00000001ff027807 */ /* 0x000fe40000800000 */
[----:B------:R-:W-:Y:S02]  /*6d70*/  SEL R0, R0, RZ, P1 ;  /* 0x000000ff00007207 */ /* 0x000fe40000800000 */
[----:B------:R-:W-:-:S03]  /*6d80*/  LOP3.LUT R9, R9, R2, RZ, 0x3c, !PT ;  /* 0x0000000209097212 */ /* 0x000fc600078e3cff */
[----:B0-----:R-:W-:Y:S01]  /*6d90*/  IMAD R6, R0, 0x8, R5 ;  /* 0x0000000800067824 */ /* 0x001fe200078e0205 */
[----:B------:R-:W-:Y:S01]  /*6da0*/  SHF.L.U32 R3, R9, 0x1f, RZ ;  /* 0x0000001f09037819 */ /* 0x000fe200000006ff */
[----:B-1----:R-:W-:Y:S06]  /*6db0*/  @!P0 BRA `(.L_x_187) ;  /* 0x0000000400a48947 */ /* 0x002fec0003800000 */
.L_x_205:
        /* <DEDUP_REMOVED lines=9> */
.L_x_206:
        /* <DEDUP_REMOVED lines=9> */
.L_x_207:
        /* <DEDUP_REMOVED lines=9> */
.L_x_208:
        /* <DEDUP_REMOVED lines=9> */
.L_x_209:
[----:B------:R-:W1:Y:S01]  /*7000*/  SYNCS.PHASECHK.TRANS64.TRYWAIT P0, [R6+URZ], R3 ;  /* 0x00000003060075a7 */ /* 0x000e62000800017f */
[----:B------:R-:W-:-:S05]  /*7010*/  VIADD R0, R0, 0x1 ;  /* 0x0000000100007836 */ /* 0x000fca0000000000 */
[----:B------:R-:W-:-:S04]  /*7020*/  ISETP.NE.AND P1, PT, R0, 0x9, PT ;  /* 0x000000090000780c */ /* 0x000fc80003f25270 */
[----:B------:R-:W-:Y:S02]  /*7030*/  SEL R2, RZ, 0x1, P1 ;  /* 0x00000001ff027807 */ /* 0x000fe40000800000 */
[----:B------:R-:W-:Y:S02]  /*7040*/  SEL R0, R0, RZ, P1 ;  /* 0x000000ff00007207 */ /* 0x000fe40000800000 */
[----:B------:R-:W-:Y:S01]  /*7050*/  LOP3.LUT R2, R9, R2, RZ, 0x3c, !PT ;  /* 0x0000000209027212 */ /* 0x000fe200078e3cff */
[----:B-1----:R-:W-:Y:S06]  /*7060*/  @!P0 BRA `(.L_x_192) ;  /* 0x00000004005c8947 */ /* 0x002fec0003800000 */
.L_x_210:
[----:B------:R-:W-:Y:S01]  /*7070*/  IMAD R5, R0, 0x8, R5 ;  /* 0x0000000800057824 */ /* 0x000fe200078e0205 */
[----:B------:R-:W-:-:S07]  /*7080*/  SHF.L.U32 R0, R2, 0x1f, RZ ;  /* 0x0000001f02007819 */ /* 0x000fce00000006ff */
.L_x_193:
[----:B---3--:R3:W4:Y:S02]  /*7090*/  SYNCS.PHASECHK.TRANS64.TRYWAIT P0, [R5+URZ], R0 ;  /* 0x00000000050075a7 */ /* 0x008724000800017f */
[----:B----4-:R-:W-:Y:S05]  /*70a0*/  @!P0 NANOSLEEP.SYNCS 0x989680 ;  /* 0x009896800000895d */ /* 0x010fea0003900000 */
[----:B------:R-:W4:Y:S02]  /*70b0*/  @!P0 SYNCS.PHASECHK.TRANS64 P0, [R5+URZ], R0 ;  /* 0x00000000050085a7 */ /* 0x000f24000800007f */
[----:B----4-:R-:W-:Y:S05]  /*70c0*/  @!P0 BRA `(.L_x_193) ;  /* 0xfffffffc00f08947 */ /* 0x010fea000383ffff */
.L_x_183:
[----:B------:R-:W-:Y:S05]  /*70d0*/  BSYNC B0 ;  /* 0x0000000000007941 */ /* 0x000fea0003800000 */
.L_x_182:
[----:B------:R-:W-:Y:S05]  /*70e0*/  EXIT ;  /* 0x000000000000794d */ /* 0x000fea0003800000 */
.L_x_20:
[----:B0-----:R-:W-:-:S04]  /*70f0*/  IMAD.U32 R3, RZ, RZ, UR43 ;  /* 0x0000002bff037e24 */ /* 0x001fc8000f8e00ff */
[----:B------:R0:W1:Y:S03]  /*7100*/  SYNCS.PHASECHK.TRANS64.TRYWAIT P0, [R3+URZ+-0x8], R0 ;  /* 0xfffff800030075a7 */ /* 0x000066000800017f */
[----:B-1----:R-:W-:Y:S05]  /*7110*/  @!P0 NANOSLEEP.SYNCS 0x989680 ;  /* 0x009896800000895d */ /* 0x002fea0003900000 */
[----:B------:R-:W1:Y:S02]  /*7120*/  @!P0 SYNCS.PHASECHK.TRANS64 P0, [R3+URZ+-0x8], R0 ;  /* 0xfffff800030085a7 */ /* 0x000e64000800007f */
[----:B-1----:R-:W-:Y:S05]  /*7130*/  @!P0 BRA `(.L_x_20) ;  /* 0xfffffffc00ec8947 */ /* 0x002fea000383ffff */
[----:B------:R-:W-:Y:S05]  /*7140*/  BRA `(.L_x_194) ;  /* 0xffffffa400b07947 */ /* 0x000fea000383ffff */
.L_x_25:
[----:B-1----:R1:W2:Y:S02]  /*7150*/  SYNCS.PHASECHK.TRANS64.TRYWAIT P1, [R3+URZ], R0 ;  /* 0x00000000030075a7 */ /* 0x0022a4000802017f */
[----:B--2---:R-:W-:Y:S05]  /*7160*/  @!P1 NANOSLEEP.SYNCS 0x989680 ;  /* 0x009896800000995d */ /* 0x004fea0003900000 */
[----:B------:R-:W2:Y:S02]  /*7170*/  @!P1 SYNCS.PHASECHK.TRANS64 P1, [R3+URZ], R0 ;  /* 0x00000000030095a7 */ /* 0x000ea4000802007f */
[----:B--2---:R-:W-:Y:S05]  /*7180*/  @!P1 BRA `(.L_x_25) ;  /* 0xfffffffc00f09947 */ /* 0x004fea000383ffff */
[----:B------:R-:W-:Y:S05]  /*7190*/  BRA `(.L_x_24) ;  /* 0xffffffa800247947 */ /* 0x000fea000383ffff */
.L_x_30:
[----:B-1----:R-:W-:-:S04]  /*71a0*/  IMAD.U32 R5, RZ, RZ, UR4 ;  /* 0x00000004ff057e24 */ /* 0x002fc8000f8e00ff */
[----:B------:R1:W2:Y:S03]  /*71b0*/  SYNCS.PHASECHK.TRANS64.TRYWAIT P1, [R5+URZ], R4 ;  /* 0x00000004050075a7 */ /* 0x0002a6000802017f */
[----:B--2---:R-:W-:Y:S05]  /*71c0*/  @!P1 NANOSLEEP.SYNCS 0x989680 ;  /* 0x009896800000995d */ /* 0x004fea0003900000 */
[----:B------:R-:W2:Y:S02]  /*71d0*/  @!P1 SYNCS.PHASECHK.TRANS64 P1, [R5+URZ], R4 ;  /* 0x00000004050095a7 */ /* 0x000ea4000802007f */
[----:B--2---:R-:W-:Y:S05]  /*71e0*/  @!P1 BRA `(.L_x_30) ;  /* 0xfffffffc00ec9947 */ /* 0x004fea000383ffff */
[----:B------:R-:W-:Y:S05]  /*71f0*/  BRA `(.L_x_29) ;  /* 0xffffffa800f47947 */ /* 0x000fea000383ffff */
.L_x_36:
[----:B0-----:R-:W-:-:S04]  /*7200*/  IMAD.U32 R3, RZ, RZ, UR43 ;  /* 0x0000002bff037e24 */ /* 0x001fc8000f8e00ff */
[----:B------:R0:W1:Y:S03]  /*7210*/  SYNCS.PHASECHK.TRANS64.TRYWAIT P0, [R3+URZ+0x8], R0 ;  /* 0x00000800030075a7 */ /* 0x000066000800017f */
[----:B-1----:R-:W-:Y:S05]  /*7220*/  @!P0 NANOSLEEP.SYNCS 0x989680 ;  /* 0x009896800000895d */ /* 0x002fea0003900000 */
[----:B------:R-:W1:Y:S02]  /*7230*/  @!P0 SYNCS.PHASECHK.TRANS64 P0, [R3+URZ+0x8], R0 ;  /* 0x00000800030085a7 */ /* 0x000e64000800007f */
[----:B-1----:R-:W-:Y:S05]  /*7240*/  @!P0 BRA `(.L_x_36) ;  /* 0xfffffffc00ec8947 */ /* 0x002fea000383ffff */
[----:B------:R-:W-:Y:S05]  /*7250*/  BRA `(.L_x_195) ;  /* 0xffffffb000347947 */ /* 0x000fea000383ffff */
.L_x_169:
[----:B------:R-:W-:Y:S01]  /*7260*/  BSSY B1, `(.L_x_196) ;  /* 0x0000006000017945 */ /* 0x000fe20003800000 */
[----:B------:R-:W-:-:S07]  /*7270*/  IMAD.MOV.U32 R15, RZ, RZ, -0x1 ;  /* 0xffffffffff0f7424 */ /* 0x000fce00078e00ff */
[----:B--2--5:R-:W-:Y:S05]  /*7280*/  WARPSYNC.COLLECTIVE R15, `(.L_x_197) ;  /* 0x000000000f0c7348 */ /* 0x024fea0003c00000 */
[----:B------:R-:W-:Y:S02]  /*7290*/  ELECT P6, UR62, PT ;  /* 0x00000000003e782f */ /* 0x000fe400038c0000 */
[----:B------:R-:W-:Y:S01]  /*72a0*/  MOV R14, UR62 ;  /* 0x0000003e000e7c02 */ /* 0x000fe20008000f00 */
[----:B--2--5:R-:W-:Y:S10]  /*72b0*/  ENDCOLLECTIVE ;  /* 0x000000000000791b */ /* 0x024ff40003800000 */
.L_x_197:
[----:B------:R-:W-:Y:S05]  /*72c0*/  BSYNC B1 ;  /* 0x0000000000017941 */ /* 0x000fea0003800000 */
.L_x_196:
[----:B------:R-:W-:Y:S05]  /*72d0*/  BRA `(.L_x_198) ;  /* 0xffffffec00447947 */ /* 0x000fea000383ffff */
.L_x_172:
[----:B0-----:R0:W1:Y:S02]  /*72e0*/  SYNCS.PHASECHK.TRANS64.TRYWAIT P1, [R14+URZ+0x48], R5 ;  /* 0x000048050e0075a7 */ /* 0x001064000802017f */
[----:B-1----:R-:W-:Y:S05]  /*72f0*/  @!P1 NANOSLEEP.SYNCS 0x989680 ;  /* 0x009896800000995d */ /* 0x002fea0003900000 */
[----:B------:R-:W1:Y:S02]  /*7300*/  @!P1 SYNCS.PHASECHK.TRANS64 P1, [R14+URZ+0x48], R5 ;  /* 0x000048050e0095a7 */ /* 0x000e64000802007f */
[----:B-1----:R-:W-:Y:S05]  /*7310*/  @!P1 BRA `(.L_x_172) ;  /* 0xfffffffc00f09947 */ /* 0x002fea000383ffff */
[----:B------:R-:W-:Y:S05]  /*7320*/  BRA `(.L_x_199) ;  /* 0xffffffec00807947 */ /* 0x000fea000383ffff */
.L_x_181:
[----:B------:R-:W-:Y:S01]  /*7330*/  BSSY B0, `(.L_x_200) ;  /* 0x0000006000007945 */ /* 0x000fe20003800000 */
[----:B------:R-:W-:-:S07]  /*7340*/  IMAD.MOV.U32 R15, RZ, RZ, -0x1 ;  /* 0xffffffffff0f7424 */ /* 0x000fce00078e00ff */
[----:B--2--5:R-:W-:Y:S05]  /*7350*/  WARPSYNC.COLLECTIVE R15, `(.L_x_201) ;  /* 0x000000000f0c7348 */ /* 0x024fea0003c00000 */
[----:B------:R-:W-:Y:S02]  /*7360*/  ELECT P6, UR62, PT ;  /* 0x00000000003e782f */ /* 0x000fe400038c0000 */
[----:B------:R-:W-:Y:S01]  /*7370*/  MOV R14, UR62 ;  /* 0x0000003e000e7c02 */ /* 0x000fe20008000f00 */
[----:B--2--5:R-:W-:Y:S10]  /*7380*/  ENDCOLLECTIVE ;  /* 0x000000000000791b */ /* 0x024ff40003800000 */
.L_x_201:
[----:B------:R-:W-:Y:S05]  /*7390*/  BSYNC B0 ;  /* 0x0000000000007941 */ /* 0x000fea0003800000 */
.L_x_200:
[----:B------:R-:W-:Y:S05]  /*73a0*/  BRA `(.L_x_202) ;  /* 0xfffffff400e87947 */ /* 0x000fea000383ffff */
.L_x_185:
[----:B0-----:R0:W1:Y:S02]  /*73b0*/  SYNCS.PHASECHK.TRANS64.TRYWAIT P0, [R7+URZ], R2 ;  /* 0x00000002070075a7 */ /* 0x001064000800017f */
[----:B-1----:R-:W-:Y:S05]  /*73c0*/  @!P0 NANOSLEEP.SYNCS 0x989680 ;  /* 0x009896800000895d */ /* 0x002fea0003900000 */
[----:B------:R-:W1:Y:S02]  /*73d0*/  @!P0 SYNCS.PHASECHK.TRANS64 P0, [R7+URZ], R2 ;  /* 0x00000002070085a7 */ /* 0x000e64000800007f */
[----:B-1----:R-:W-:Y:S05]  /*73e0*/  @!P0 BRA `(.L_x_185) ;  /* 0xfffffffc00f08947 */ /* 0x002fea000383ffff */
[----:B------:R-:W-:Y:S05]  /*73f0*/  BRA `(.L_x_203) ;  /* 0xfffffff800287947 */ /* 0x000fea000383ffff */
.L_x_186:
[----:B0-----:R0:W1:Y:S02]  /*7400*/  SYNCS.PHASECHK.TRANS64.TRYWAIT P0, [R6+URZ], R3 ;  /* 0x00000003060075a7 */ /* 0x001064000800017f */
[----:B-1----:R-:W-:Y:S05]  /*7410*/  @!P0 NANOSLEEP.SYNCS 0x989680 ;  /* 0x009896800000895d */ /* 0x002fea0003900000 */
[----:B------:R-:W1:Y:S02]  /*7420*/  @!P0 SYNCS.PHASECHK.TRANS64 P0, [R6+URZ], R3 ;  /* 0x00000003060085a7 */ /* 0x000e64000800007f */
[----:B-1----:R-:W-:Y:S05]  /*7430*/  @!P0 BRA `(.L_x_186) ;  /* 0xfffffffc00f08947 */ /* 0x002fea000383ffff */
[----:B------:R-:W-:Y:S05]  /*7440*/  BRA `(.L_x_204) ;  /* 0xfffffff800387947 */ /* 0x000fea000383ffff */
.L_x_187:
[----:B0-----:R0:W1:Y:S02]  /*7450*/  SYNCS.PHASECHK.TRANS64.TRYWAIT P0, [R7+URZ], R4 ;  /* 0x00000004070075a7 */ /* 0x001064000800017f */
[----:B-1----:R-:W-:Y:S05]  /*7460*/  @!P0 NANOSLEEP.SYNCS 0x989680 ;  /* 0x009896800000895d */ /* 0x002fea0003900000 */
[----:B------:R-:W1:Y:S02]  /*7470*/  @!P0 SYNCS.PHASECHK.TRANS64 P0, [R7+URZ], R4 ;  /* 0x00000004070085a7 */ /* 0x000e64000800007f */
[----:B-1----:R-:W-:Y:S05]  /*7480*/  @!P0 BRA `(.L_x_187) ;  /* 0xfffffffc00f08947 */ /* 0x002fea000383ffff */
[----:B------:R-:W-:Y:S05]  /*7490*/  BRA `(.L_x_205) ;  /* 0xfffffff800487947 */ /* 0x000fea000383ffff */
.L_x_188:
[----:B0-----:R0:W1:Y:S02]  /*74a0*/  SYNCS.PHASECHK.TRANS64.TRYWAIT P0, [R6+URZ], R3 ;  /* 0x00000003060075a7 */ /* 0x001064000800017f */
[----:B-1----:R-:W-:Y:S05]  /*74b0*/  @!P0 NANOSLEEP.SYNCS 0x989680 ;  /* 0x009896800000895d */ /* 0x002fea0003900000 */
[----:B------:R-:W1:Y:S02]  /*74c0*/  @!P0 SYNCS.PHASECHK.TRANS64 P0, [R6+URZ], R3 ;  /* 0x00000003060085a7 */ /* 0x000e64000800007f */
[----:B-1----:R-:W-:Y:S05]  /*74d0*/  @!P0 BRA `(.L_x_188) ;  /* 0xfffffffc00f08947 */ /* 0x002fea000383ffff */
[----:B------:R-:W-:Y:S05]  /*74e0*/  BRA `(.L_x_206) ;  /* 0xfffffff800587947 */ /* 0x000fea000383ffff */
.L_x_189:
[----:B0-----:R0:W1:Y:S02]  /*74f0*/  SYNCS.PHASECHK.TRANS64.TRYWAIT P0, [R7+URZ], R4 ;  /* 0x00000004070075a7 */ /* 0x001064000800017f */
[----:B-1----:R-:W-:Y:S05]  /*7500*/  @!P0 NANOSLEEP.SYNCS 0x989680 ;  /* 0x009896800000895d */ /* 0x002fea0003900000 */
[----:B------:R-:W1:Y:S02]  /*7510*/  @!P0 SYNCS.PHASECHK.TRANS64 P0, [R7+URZ], R4 ;  /* 0x00000004070085a7 */ /* 0x000e64000800007f */
[----:B-1----:R-:W-:Y:S05]  /*7520*/  @!P0 BRA `(.L_x_189) ;  /* 0xfffffffc00f08947 */ /* 0x002fea000383ffff */
[----:B------:R-:W-:Y:S05]  /*7530*/  BRA `(.L_x_207) ;  /* 0xfffffff800687947 */ /* 0x000fea000383ffff */
.L_x_190:
[----:B0-----:R0:W1:Y:S02]  /*7540*/  SYNCS.PHASECHK.TRANS64.TRYWAIT P0, [R6+URZ], R3 ;  /* 0x00000003060075a7 */ /* 0x001064000800017f */
[----:B-1----:R-:W-:Y:S05]  /*7550*/  @!P0 NANOSLEEP.SYNCS 0x989680 ;  /* 0x009896800000895d */ /* 0x002fea0003900000 */
[----:B------:R-:W1:Y:S02]  /*7560*/  @!P0 SYNCS.PHASECHK.TRANS64 P0, [R6+URZ], R3 ;  /* 0x00000003060085a7 */ /* 0x000e64000800007f */
[----:B-1----:R-:W-:Y:S05]  /*7570*/  @!P0 BRA `(.L_x_190) ;  /* 0xfffffffc00f08947 */ /* 0x002fea000383ffff */
[----:B------:R-:W-:Y:S05]  /*7580*/  BRA `(.L_x_208) ;  /* 0xfffffff800787947 */ /* 0x000fea000383ffff */
.L_x_191:
[----:B0-----:R0:W1:Y:S02]  /*7590*/  SYNCS.PHASECHK.TRANS64.TRYWAIT P0, [R7+URZ], R4 ;  /* 0x00000004070075a7 */ /* 0x001064000800017f */
[----:B-1----:R-:W-:Y:S05]  /*75a0*/  @!P0 NANOSLEEP.SYNCS 0x989680 ;  /* 0x009896800000895d */ /* 0x002fea0003900000 */
[----:B------:R-:W1:Y:S02]  /*75b0*/  @!P0 SYNCS.PHASECHK.TRANS64 P0, [R7+URZ], R4 ;  /* 0x00000004070085a7 */ /* 0x000e64000800007f */
[----:B-1----:R-:W-:Y:S05]  /*75c0*/  @!P0 BRA `(.L_x_191) ;  /* 0xfffffffc00f08947 */ /* 0x002fea000383ffff */
[----:B------:R-:W-:Y:S05]  /*75d0*/  BRA `(.L_x_209) ;  /* 0xfffffff800887947 */ /* 0x000fea000383ffff */
.L_x_192:
[----:B-1----:R1:W3:Y:S02]  /*75e0*/  SYNCS.PHASECHK.TRANS64.TRYWAIT P0, [R6+URZ], R3 ;  /* 0x00000003060075a7 */ /* 0x0022e4000800017f */
[----:B---3--:R-:W-:Y:S05]  /*75f0*/  @!P0 NANOSLEEP.SYNCS 0x989680 ;  /* 0x009896800000895d */ /* 0x008fea0003900000 */
[----:B------:R-:W3:Y:S02]  /*7600*/  @!P0 SYNCS.PHASECHK.TRANS64 P0, [R6+URZ], R3 ;  /* 0x00000003060085a7 */ /* 0x000ee4000800007f */
[----:B---3--:R-:W-:Y:S05]  /*7610*/  @!P0 BRA `(.L_x_192) ;  /* 0xfffffffc00f08947 */ /* 0x008fea000383ffff */
[----:B------:R-:W-:Y:S05]  /*7620*/  BRA `(.L_x_210) ;  /* 0xfffffff800907947 */ /* 0x000fea000383ffff */
.L_x_211:
[----:B------:R-:W-:-:S00]  /*7630*/  BRA `(.L_x_211) ;  /* 0xfffffffc00fc7947 */ /* 0x000fc0000383ffff */
[----:B------:R-:W-:-:S00]  /*7640*/  NOP ;  /* 0x0000000000007918 */ /* 0x000fc00000000000 */
        /* <DEDUP_REMOVED lines=11> */
.L_x_212:


//--------------------- .nv.global.init           --------------------------
	.section	.nv.global.init,"aw",@progbits
.nv.global.init:
	.type		$str$22,@object
	.size		$str$22,($str$23 - $str$22)
$str$22:
        /*0000*/ 	.byte	0x6b, 0x5f, 0x74, 0x69, 0x6c, 0x65, 0x5f, 0x63, 0x6f, 0x75, 0x6e, 0x74, 0x20, 0x3e, 0x3d, 0x20
        /*0010*/ 	.byte	0x31, 0x00
	.type		$str$23,@object
	.size		$str$23,(__unnamed_1 - $str$23)
$str$23:
        /*0012*/ 	.byte	0x2f, 0x74, 0x6d, 0x70, 0x2f, 0x63, 0x75, 0x74, 0x6c, 0x61, 0x73, 0x73, 0x5f, 0x73, 0x77, 0x65
        /*0022*/ 	.byte	0x65, 0x70, 0x5f, 0x73, 0x72, 0x63, 0x2f, 0x69, 0x6e, 0x63, 0x6c, 0x75, 0x64, 0x65, 0x2f, 0x63
        /*0032*/ 	.byte	0x75, 0x74, 0x6c, 0x61, 0x73, 0x73, 0x2f, 0x67, 0x65, 0x6d, 0x6d, 0x2f, 0x63, 0x6f, 0x6c, 0x6c
        /*0042*/ 	.byte	0x65, 0x63, 0x74, 0x69, 0x76, 0x65, 0x2f, 0x73, 0x6d, 0x39, 0x30, 0x5f, 0x6d, 0x6d, 0x61, 0x5f
        /*0052*/ 	.byte	0x74, 0x6d, 0x61, 0x5f, 0x67, 0x6d, 0x6d, 0x61, 0x5f, 0x73, 0x73, 0x5f, 0x77, 0x61, 0x72, 0x70
        /*0062*/ 	.byte	0x73, 0x70, 0x65, 0x63, 0x69, 0x61, 0x6c, 0x69, 0x7a, 0x65, 0x64, 0x2e, 0x68, 0x70, 0x70, 0x00
	.type		__unnamed_1,@object
	.size		__unnamed_1,(.L_0 - __unnamed_1)
__unnamed_1:
        /*0072*/ 	.byte	0x76, 0x6f, 0x69, 0x64, 0x20, 0x63, 0x75, 0x74, 0x6c, 0x61, 0x73, 0x73, 0x3a, 0x3a, 0x67, 0x65
        /* <DEDUP_REMOVED lines=175> */
        /*0b72*/ 	.byte	0x64, 0x65, 0x6e, 0x74, 0x69, 0x74, 0x79, 0x5d, 0x00
.L_0:


//--------------------- .nv.shared._ZN7cutlass13device_kernelINS_4gemm6kernel13GemmUniversalIN4cute5tupleIJiiiiEEENS1_10collective13CollectiveMmaINS1_34MainloopSm90TmaGmmaWarpSpecializedILi9ENS5_IJNS4_1CILi1EEENSA_ILi2EEESB_EEENS1_32KernelTmaWarpSpecializedPingpongEEENS5_IJNSA_ILi64EEENSA_ILi128EEENSA_ILi32EEEEEEfNS5_IJlSB_lEEEfSK_NS4_8TiledMMAINS4_8MMA_AtomIJNS4_4SM904GMMA30MMA_64x128x8_F32TF32TF32_SS_TNILNSO_7ScaleInE1ELSQ_1EEEEEENS4_6LayoutINS5_IJSB_SB_SB_EEENS5_IJNSA_ILi0EEESV_SV_EEEEENS5_IJNS4_10UnderscoreESY_SY_EEEEENS4_23SM90_TMA_LOAD_MULTICASTENS4_14ComposedLayoutINS4_7SwizzleILi3ELi4ELi3EEENS4_18smem_ptr_flag_bitsILi32EEENST_INS5_IJNSA_ILi8EEESI_EEENS5_IJSI_SB_EEEEEEEvNS4_8identityENS4_13SM90_TMA_LOADES1B_vS1C_EENS_8epilogue10collective6detail29Sm90TmaWarpSpecializedAdapterINS1G_15DefaultEpilogueIfSK_SK_NS1F_6thread17LinearCombinationIfLi1EffLNS1K_9ScaleType4KindE0ELNS_15FloatRoundStyleE2EfEENS1_15EpilogueDefaultEEEEEvvEEEEvNT_6ParamsE --------------------------
	.section	.nv.shared._ZN7cutlass13device_kernelINS_4gemm6kernel13GemmUniversalIN4cute5tupleIJiiiiEEENS1_10collective13CollectiveMmaINS1_34MainloopSm90TmaGmmaWarpSpecializedILi9ENS5_IJNS4_1CILi1EEENSA_ILi2EEESB_EEENS1_32KernelTmaWarpSpecializedPingpongEEENS5_IJNSA_ILi64EEENSA_ILi128EEENSA_ILi32EEEEEEfNS5_IJlSB_lEEEfSK_NS4_8TiledMMAINS4_8MMA_AtomIJNS4_4SM904GMMA30MMA_64x128x8_F32TF32TF32_SS_TNILNSO_7ScaleInE1ELSQ_1EEEEEENS4_6LayoutINS5_IJSB_SB_SB_EEENS5_IJNSA_ILi0EEESV_SV_EEEEENS5_IJNS4_10UnderscoreESY_SY_EEEEENS4_23SM90_TMA_LOAD_MULTICASTENS4_14ComposedLayoutINS4_7SwizzleILi3ELi4ELi3EEENS4_18smem_ptr_flag_bitsILi32EEENST_INS5_IJNSA_ILi8EEESI_EEENS5_IJSI_SB_EEEEEEEvNS4_8identityENS4_13SM90_TMA_LOADES1B_vS1C_EENS_8epilogue10collective6detail29Sm90TmaWarpSpecializedAdapterINS1G_15DefaultEpilogueIfSK_SK_NS1F_6thread17LinearCombinationIfLi1EffLNS1K_9ScaleType4KindE0ELNS_15FloatRoundStyleE2EfEENS1_15EpilogueDefaultEEEEEvvEEEEvNT_6ParamsE,"aw",@nobits
	.sectionflags	@""
	.align	16
	.zero		1024


//--------------------- .nv.shared.reserved.0     --------------------------
	.section	.nv.shared.reserved.0,"aw",@nobits
	.weak		__nv_reservedSMEM_offset_0_alias
	.size		__nv_reservedSMEM_offset_0_alias, 0, 0
	.other		__nv_reservedSMEM_offset_0_alias,@"STO_CUDA_RESERVED_SHARED STV_DEFAULT"
__nv_reservedSMEM_offset_0_alias:
	.zero		0


//--------------------- .nv.global                --------------------------
	.section	.nv.global,"aw",@nobits
.nv.global:
	.type		_ZN40_INTERNAL_c4b1a957_4_k_cu_4c9909d6_184604cute1_E,@object
	.size		_ZN40_INTERNAL_c4b1a957_4_k_cu_4c9909d6_184604cute1_E,(_ZN40_INTERNAL_c4b1a957_4_k_cu_4c9909d6_184604cuda3std3__45__cpo6cbeginE - _ZN40_INTERNAL_c4b1a957_4_k_cu_4c9909d6_184604cute1_E)
_ZN40_INTERNAL_c4b1a957_4_k_cu_4c9909d6_184604cute1_E:
	.zero		1
	.type		_ZN40_INTERNAL_c4b1a957_4_k_cu_4c9909d6_184604cuda3std3__45__cpo6cbeginE,@object
	.size		_ZN40_INTERNAL_c4b1a957_4_k_cu_4c9909d6_184604cuda3std3__45__cpo6cbeginE,(_ZN40_INTERNAL_c4b1a957_4_k_cu_4c9909d6_184604cuda3std3__48in_placeE - _ZN40_INTERNAL_c4b1a957_4_k_cu_4c9909d6_184604cuda3std3__45__cpo6cbeginE)
_ZN40_INTERNAL_c4b1a957_4_k_cu_4c9909d6_184604cuda3std3__45__cpo6cbeginE:
	.zero		1
	.type		_ZN40_INTERNAL_c4b1a957_4_k_cu_4c9909d6_184604cuda3std3__48in_placeE,@object
	.size		_ZN40_INTERNAL_c4b1a957_4_k_cu_4c9909d6_184604cuda3std3__48in_placeE,(_ZN40_INTERNAL_c4b1a957_4_k_cu_4c9909d6_184604cuda3std6ranges3__45__cpo9iter_moveE - _ZN40_INTERNAL_c4b1a957_4_k_cu_4c9909d6_184604cuda3std3__48in_placeE)
_ZN40_INTERNAL_c4b1a957_4_k_cu_4c9909d6_184604cuda3std3__48in_placeE:
	.zero		1
	.type		_ZN40_INTERNAL_c4b1a957_4_k_cu_4c9909d6_184604cuda3std6ranges3__45__cpo9iter_moveE,@object
	.size		_ZN40_INTERNAL_c4b1a957_4_k_cu_4c9909d6_184604cuda3std6ranges3__45__cpo9iter_moveE,(_ZN40_INTERNAL_c4b1a957_4_k_cu_4c9909d6_184604cuda3std3__45__cpo5beginE - _ZN40_INTERNAL_c4b1a957_4_k_cu_4c9909d6_184604cuda3std6ranges3__45__cpo9iter_moveE)
_ZN40_INTERNAL_c4b1a957_4_k_cu_4c9909d6_184604cuda3std6ranges3__45__cpo9iter_moveE:
	.zero		1
	.type		_ZN40_INTERNAL_c4b1a957_4_k_cu_4c9909d6_184604cuda3std3__45__cpo5beginE,@object
	.size		_ZN40_INTERNAL_c4b1a957_4_k_cu_4c9909d6_184604cuda3std3__45__cpo5beginE,(_ZN40_INTERNAL_c4b1a957_4_k_cu_4c9909d6_184604cuda3std3__442_GLOBAL__N__c4b1a957_4_k_cu_4c9909d6_184606ignoreE - _ZN40_INTERNAL_c4b1a957_4_k_cu_4c9909d6_184604cuda3std3__45__cpo5beginE)
_ZN40_INTERNAL_c4b1a957_4_k_cu_4c9909d6_184604cuda3std3__45__cpo5beginE:
	.zero		1
	.type		_ZN40_INTERNAL_c4b1a957_4_k_cu_4c9909d6_184604cuda3std3__442_GLOBAL__N__c4b1a957_4_k_cu_4c9909d6_184606ignoreE,@object
	.size		_ZN40_INTERNAL_c4b1a957_4_k_cu_4c9909d6_184604cuda3std3__442_GLOBAL__N__c4b1a957_4_k_cu_4c9909d6_184606ignoreE,(_ZN40_INTERNAL_c4b1a957_4_k_cu_4c9909d6_184604cute7productE - _ZN40_INTERNAL_c4b1a957_4_k_cu_4c9909d6_184604cuda3std3__442_GLOBAL__N__c4b1a957_4_k_cu_4c9909d6_184606ignoreE)
_ZN40_INTERNAL_c4b1a957_4_k_cu_4c9909d6_184604cuda3std3__442_GLOBAL__N__c4b1a957_4_k_cu_4c9909d6_184606ignoreE:
	.zero		1
	.type		_ZN40_INTERNAL_c4b1a957_4_k_cu_4c9909d6_184604cute7productE,@object
	.size		_ZN40_INTERNAL_c4b1a957_4_k_cu_4c9909d6_184604cute7productE,(_ZN40_INTERNAL_c4b1a957_4_k_cu_4c9909d6_184604cuda3std3__45__cpo3endE - _ZN40_INTERNAL_c4b1a957_4_k_cu_4c9909d6_184604cute7productE)
_ZN40_INTERNAL_c4b1a957_4_k_cu_4c9909d6_184604cute7productE:
	.zero		1
	.type		_ZN40_INTERNAL_c4b1a957_4_k_cu_4c9909d6_184604cuda3std3__45__cpo3endE,@object
	.size		_ZN40_INTERNAL_c4b1a957_4_k_cu_4c9909d6_184604cuda3std3__45__cpo3endE,(_ZN40_INTERNAL_c4b1a957_4_k_cu_4c9909d6_184604cuda3std3__419piecewise_constructE - _ZN40_INTERNAL_c4b1a957_4_k_cu_4c9909d6_184604cuda3std3__45__cpo3endE)
_ZN40_INTERNAL_c4b1a957_4_k_cu_4c9909d6_184604cuda3std3__45__cpo3endE:
	.zero		1
	.type		_ZN40_INTERNAL_c4b1a957_4_k_cu_4c9909d6_184604cuda3std3__419piecewise_constructE,@object
	.size		_ZN40_INTERNAL_c4b1a957_4_k_cu_4c9909d6_184604cuda3std3__419piecewise_constructE,(_ZN40_INTERNAL_c4b1a957_4_k_cu_4c9909d6_184604cuda3std3__45__cpo4cendE - _ZN40_INTERNAL_c4b1a957_4_k_cu_4c9909d6_184604cuda3std3__419piecewise_constructE)
_ZN40_INTERNAL_c4b1a957_4_k_cu_4c9909d6_184604cuda3std3__419piecewise_constructE:
	.zero		1
	.type		_ZN40_INTERNAL_c4b1a957_4_k_cu_4c9909d6_184604cuda3std3__45__cpo4cendE,@object
	.size		_ZN40_INTERNAL_c4b1a957_4_k_cu_4c9909d6_184604cuda3std3__45__cpo4cendE,(_ZN40_INTERNAL_c4b1a957_4_k_cu_4c9909d6_184604cuda3std6ranges3__45__cpo4swapE - _ZN40_INTERNAL_c4b1a957_4_k_cu_4c9909d6_184604cuda3std3__45__cpo4cendE)
_ZN40_INTERNAL_c4b1a957_4_k_cu_4c9909d6_184604cuda3std3__45__cpo4cendE:
	.zero		1
	.type		_ZN40_INTERNAL_c4b1a957_4_k_cu_4c9909d6_184604cuda3std6ranges3__45__cpo4swapE,@object
	.size		_ZN40_INTERNAL_c4b1a957_4_k_cu_4c9909d6_184604cuda3std6ranges3__45__cpo4swapE,(.L_8 - _ZN40_INTERNAL_c4b1a957_4_k_cu_4c9909d6_184604cuda3std6ranges3__45__cpo4swapE)
_ZN40_INTERNAL_c4b1a957_4_k_cu_4c9909d6_184604cuda3std6ranges3__45__cpo4swapE:
	.zero		1
.L_8:


//--------------------- .nv.constant0._ZN7cutlass13device_kernelINS_4gemm6kernel13GemmUniversalIN4cute5tupleIJiiiiEEENS1_10collective13CollectiveMmaINS1_34MainloopSm90TmaGmmaWarpSpecializedILi9ENS5_IJNS4_1CILi1EEENSA_ILi2EEESB_EEENS1_32KernelTmaWarpSpecializedPingpongEEENS5_IJNSA_ILi64EEENSA_ILi128EEENSA_ILi32EEEEEEfNS5_IJlSB_lEEEfSK_NS4_8TiledMMAINS4_8MMA_AtomIJNS4_4SM904GMMA30MMA_64x128x8_F32TF32TF32_SS_TNILNSO_7ScaleInE1ELSQ_1EEEEEENS4_6LayoutINS5_IJSB_SB_SB_EEENS5_IJNSA_ILi0EEESV_SV_EEEEENS5_IJNS4_10UnderscoreESY_SY_EEEEENS4_23SM90_TMA_LOAD_MULTICASTENS4_14ComposedLayoutINS4_7SwizzleILi3ELi4ELi3EEENS4_18smem_ptr_flag_bitsILi32EEENST_INS5_IJNSA_ILi8EEESI_EEENS5_IJSI_SB_EEEEEEEvNS4_8identityENS4_13SM90_TMA_LOADES1B_vS1C_EENS_8epilogue10collective6detail29Sm90TmaWarpSpecializedAdapterINS1G_15DefaultEpilogueIfSK_SK_NS1F_6thread17LinearCombinationIfLi1EffLNS1K_9ScaleType4KindE0ELNS_15FloatRoundStyleE2EfEENS1_15EpilogueDefaultEEEEEvvEEEEvNT_6ParamsE --------------------------
	.section	.nv.constant0._ZN7cutlass13device_kernelINS_4gemm6kernel13GemmUniversalIN4cute5tupleIJiiiiEEENS1_10collective13CollectiveMmaINS1_34MainloopSm90TmaGmmaWarpSpecializedILi9ENS5_IJNS4_1CILi1EEENSA_ILi2EEESB_EEENS1_32KernelTmaWarpSpecializedPingpongEEENS5_IJNSA_ILi64EEENSA_ILi128EEENSA_ILi32EEEEEEfNS5_IJlSB_lEEEfSK_NS4_8TiledMMAINS4_8MMA_AtomIJNS4_4SM904GMMA30MMA_64x128x8_F32TF32TF32_SS_TNILNSO_7ScaleInE1ELSQ_1EEEEEENS4_6LayoutINS5_IJSB_SB_SB_EEENS5_IJNSA_ILi0EEESV_SV_EEEEENS5_IJNS4_10UnderscoreESY_SY_EEEEENS4_23SM90_TMA_LOAD_MULTICASTENS4_14ComposedLayoutINS4_7SwizzleILi3ELi4ELi3EEENS4_18smem_ptr_flag_bitsILi32EEENST_INS5_IJNSA_ILi8EEESI_EEENS5_IJSI_SB_EEEEEEEvNS4_8identityENS4_13SM90_TMA_LOADES1B_vS1C_EENS_8epilogue10collective6detail29Sm90TmaWarpSpecializedAdapterINS1G_15DefaultEpilogueIfSK_SK_NS1F_6thread17LinearCombinationIfLi1EffLNS1K_9ScaleType4KindE0ELNS_15FloatRoundStyleE2EfEENS1_15EpilogueDefaultEEEEEvvEEEEvNT_6ParamsE,"a",@progbits
	.sectionflags	@""
	.align	4
.nv.constant0._ZN7cutlass13device_kernelINS_4gemm6kernel13GemmUniversalIN4cute5tupleIJiiiiEEENS1_10collective13CollectiveMmaINS1_34MainloopSm90TmaGmmaWarpSpecializedILi9ENS5_IJNS4_1CILi1EEENSA_ILi2EEESB_EEENS1_32KernelTmaWarpSpecializedPingpongEEENS5_IJNSA_ILi64EEENSA_ILi128EEENSA_ILi32EEEEEEfNS5_IJlSB_lEEEfSK_NS4_8TiledMMAINS4_8MMA_AtomIJNS4_4SM904GMMA30MMA_64x128x8_F32TF32TF32_SS_TNILNSO_7ScaleInE1ELSQ_1EEEEEENS4_6LayoutINS5_IJSB_SB_SB_EEENS5_IJNSA_ILi0EEESV_SV_EEEEENS5_IJNS4_10UnderscoreESY_SY_EEEEENS4_23SM90_TMA_LOAD_MULTICASTENS4_14ComposedLayoutINS4_7SwizzleILi3ELi4ELi3EEENS4_18smem_ptr_flag_bitsILi32EEENST_INS5_IJNSA_ILi8EEESI_EEENS5_IJSI_SB_EEEEEEEvNS4_8identityENS4_13SM90_TMA_LOADES1B_vS1C_EENS_8epilogue10collective6detail29Sm90TmaWarpSpecializedAdapterINS1G_15DefaultEpilogueIfSK_SK_NS1F_6thread17LinearCombinationIfLi1EffLNS1K_9ScaleType4KindE0ELNS_15FloatRoundStyleE2EfEENS1_15EpilogueDefaultEEEEEvvEEEEvNT_6ParamsE:
	.zero		1664


//--------------------- SYMBOLS --------------------------

	.type		.nv.reservedSmem.offset0,@object
	.size		.nv.reservedSmem.offset0,0x4
	.type		__assertfail,@function
